//
// Generated by NVIDIA NVVM Compiler
//
// Compiler Build ID: CL-36424714
// Cuda compilation tools, release 13.0, V13.0.88
// Based on NVVM 20.0.0
//

.version 9.0
.target sm_100
.address_size 64

	// .globl	_Z12compute_stepPdS_i

.visible .entry _Z12compute_stepPdS_i(
	.param .u64 .ptr .align 1 _Z12compute_stepPdS_i_param_0,
	.param .u64 .ptr .align 1 _Z12compute_stepPdS_i_param_1,
	.param .u32 _Z12compute_stepPdS_i_param_2
)
{
	.reg .pred 	%p<32>;
	.reg .b32 	%r<52>;
	.reg .b64 	%rd<63>;
	.reg .b64 	%fd<46>;

	ld.param.u64 	%rd3, [_Z12compute_stepPdS_i_param_0];
	ld.param.u64 	%rd4, [_Z12compute_stepPdS_i_param_1];
	ld.param.u32 	%r17, [_Z12compute_stepPdS_i_param_2];
	cvta.to.global.u64 	%rd1, %rd4;
	cvta.to.global.u64 	%rd2, %rd3;
	mov.u32 	%r50, %tid.x;
	mov.u32 	%r2, %ntid.x;
	mul.lo.s32 	%r3, %r17, %r17;
	setp.ge.u32 	%p1, %r50, %r3;
	@%p1 bra 	$L__BB0_32;
	not.b32 	%r18, %r17;
	add.s32 	%r4, %r3, %r18;
	add.s32 	%r19, %r50, %r2;
	max.u32 	%r20, %r3, %r19;
	setp.lt.u32 	%p2, %r19, %r3;
	selp.u32 	%r21, 1, 0, %p2;
	add.s32 	%r22, %r19, %r21;
	sub.s32 	%r23, %r20, %r22;
	div.u32 	%r24, %r23, %r2;
	add.s32 	%r5, %r24, %r21;
	and.b32  	%r25, %r5, 3;
	setp.eq.s32 	%p3, %r25, 3;
	@%p3 bra 	$L__BB0_9;
	add.s32 	%r27, %r5, 1;
	and.b32  	%r6, %r27, 3;
	mov.b32 	%r49, 0;
	mul.wide.s32 	%rd9, %r17, 8;
$L__BB0_3:
	.pragma "nounroll";
	setp.le.s32 	%p4, %r50, %r17;
	@%p4 bra 	$L__BB0_7;
	add.s32 	%r28, %r50, 1;
	rem.s32 	%r29, %r28, %r17;
	setp.eq.s32 	%p5, %r29, 0;
	@%p5 bra 	$L__BB0_7;
	rem.s32 	%r30, %r50, %r17;
	setp.eq.s32 	%p6, %r30, 0;
	setp.ge.s32 	%p7, %r50, %r4;
	or.pred  	%p8, %p6, %p7;
	@%p8 bra 	$L__BB0_7;
	mul.wide.u32 	%rd5, %r50, 8;
	add.s64 	%rd6, %rd2, %rd5;
	ld.global.f64 	%fd1, [%rd6+-8];
	ld.global.f64 	%fd2, [%rd6+8];
	add.f64 	%fd3, %fd1, %fd2;
	sub.s32 	%r31, %r50, %r17;
	mul.wide.s32 	%rd7, %r31, 8;
	add.s64 	%rd8, %rd2, %rd7;
	ld.global.f64 	%fd4, [%rd8];
	add.f64 	%fd5, %fd3, %fd4;
	add.s64 	%rd10, %rd6, %rd9;
	ld.global.f64 	%fd6, [%rd10];
	add.f64 	%fd7, %fd5, %fd6;
	mul.f64 	%fd8, %fd7, 0d3FD0000000000000;
	add.s64 	%rd11, %rd1, %rd5;
	st.global.f64 	[%rd11], %fd8;
	bra.uni 	$L__BB0_8;
$L__BB0_7:
	mul.wide.u32 	%rd12, %r50, 8;
	add.s64 	%rd13, %rd2, %rd12;
	ld.global.f64 	%fd9, [%rd13];
	add.s64 	%rd14, %rd1, %rd12;
	st.global.f64 	[%rd14], %fd9;
$L__BB0_8:
	add.s32 	%r50, %r50, %r2;
	add.s32 	%r49, %r49, 1;
	setp.ne.s32 	%p9, %r49, %r6;
	@%p9 bra 	$L__BB0_3;
$L__BB0_9:
	setp.lt.u32 	%p10, %r5, 3;
	@%p10 bra 	$L__BB0_32;
	mul.wide.s32 	%rd21, %r17, 8;
$L__BB0_11:
	setp.le.s32 	%p11, %r50, %r17;
	@%p11 bra 	$L__BB0_14;
	add.s32 	%r32, %r50, 1;
	rem.s32 	%r33, %r32, %r17;
	setp.eq.s32 	%p12, %r33, 0;
	@%p12 bra 	$L__BB0_14;
	rem.s32 	%r34, %r50, %r17;
	setp.ne.s32 	%p13, %r34, 0;
	setp.lt.s32 	%p14, %r50, %r4;
	and.pred  	%p15, %p13, %p14;
	@%p15 bra 	$L__BB0_15;
$L__BB0_14:
	mul.wide.u32 	%rd24, %r50, 8;
	add.s64 	%rd25, %rd2, %rd24;
	ld.global.f64 	%fd18, [%rd25];
	add.s64 	%rd26, %rd1, %rd24;
	st.global.f64 	[%rd26], %fd18;
	bra.uni 	$L__BB0_16;
$L__BB0_15:
	mul.wide.s32 	%rd15, %r50, 8;
	add.s64 	%rd16, %rd2, %rd15;
	ld.global.f64 	%fd10, [%rd16+-8];
	mul.wide.u32 	%rd17, %r50, 8;
	add.s64 	%rd18, %rd2, %rd17;
	ld.global.f64 	%fd11, [%rd18+8];
	add.f64 	%fd12, %fd10, %fd11;
	sub.s32 	%r35, %r50, %r17;
	mul.wide.s32 	%rd19, %r35, 8;
	add.s64 	%rd20, %rd2, %rd19;
	ld.global.f64 	%fd13, [%rd20];
	add.f64 	%fd14, %fd12, %fd13;
	add.s64 	%rd22, %rd16, %rd21;
	ld.global.f64 	%fd15, [%rd22];
	add.f64 	%fd16, %fd14, %fd15;
	mul.f64 	%fd17, %fd16, 0d3FD0000000000000;
	add.s64 	%rd23, %rd1, %rd17;
	st.global.f64 	[%rd23], %fd17;
$L__BB0_16:
	add.s32 	%r13, %r50, %r2;
	setp.le.s32 	%p16, %r13, %r17;
	@%p16 bra 	$L__BB0_20;
	add.s32 	%r36, %r13, 1;
	rem.s32 	%r37, %r36, %r17;
	setp.eq.s32 	%p17, %r37, 0;
	@%p17 bra 	$L__BB0_20;
	rem.s32 	%r38, %r13, %r17;
	setp.eq.s32 	%p18, %r38, 0;
	setp.ge.s32 	%p19, %r13, %r4;
	or.pred  	%p20, %p18, %p19;
	@%p20 bra 	$L__BB0_20;
	mul.wide.s32 	%rd27, %r13, 8;
	add.s64 	%rd28, %rd2, %rd27;
	ld.global.f64 	%fd19, [%rd28+-8];
	mul.wide.u32 	%rd29, %r13, 8;
	add.s64 	%rd30, %rd2, %rd29;
	ld.global.f64 	%fd20, [%rd30+8];
	add.f64 	%fd21, %fd19, %fd20;
	sub.s32 	%r39, %r13, %r17;
	mul.wide.s32 	%rd31, %r39, 8;
	add.s64 	%rd32, %rd2, %rd31;
	ld.global.f64 	%fd22, [%rd32];
	add.f64 	%fd23, %fd21, %fd22;
	add.s64 	%rd34, %rd28, %rd21;
	ld.global.f64 	%fd24, [%rd34];
	add.f64 	%fd25, %fd23, %fd24;
	mul.f64 	%fd26, %fd25, 0d3FD0000000000000;
	add.s64 	%rd35, %rd1, %rd29;
	st.global.f64 	[%rd35], %fd26;
	bra.uni 	$L__BB0_21;
$L__BB0_20:
	mul.wide.u32 	%rd36, %r13, 8;
	add.s64 	%rd37, %rd2, %rd36;
	ld.global.f64 	%fd27, [%rd37];
	add.s64 	%rd38, %rd1, %rd36;
	st.global.f64 	[%rd38], %fd27;
$L__BB0_21:
	add.s32 	%r14, %r13, %r2;
	setp.le.s32 	%p21, %r14, %r17;
	@%p21 bra 	$L__BB0_25;
	add.s32 	%r40, %r14, 1;
	rem.s32 	%r41, %r40, %r17;
	setp.eq.s32 	%p22, %r41, 0;
	@%p22 bra 	$L__BB0_25;
	rem.s32 	%r42, %r14, %r17;
	setp.eq.s32 	%p23, %r42, 0;
	setp.ge.s32 	%p24, %r14, %r4;
	or.pred  	%p25, %p23, %p24;
	@%p25 bra 	$L__BB0_25;
	mul.wide.s32 	%rd39, %r14, 8;
	add.s64 	%rd40, %rd2, %rd39;
	ld.global.f64 	%fd28, [%rd40+-8];
	mul.wide.u32 	%rd41, %r14, 8;
	add.s64 	%rd42, %rd2, %rd41;
	ld.global.f64 	%fd29, [%rd42+8];
	add.f64 	%fd30, %fd28, %fd29;
	sub.s32 	%r43, %r14, %r17;
	mul.wide.s32 	%rd43, %r43, 8;
	add.s64 	%rd44, %rd2, %rd43;
	ld.global.f64 	%fd31, [%rd44];
	add.f64 	%fd32, %fd30, %fd31;
	add.s64 	%rd46, %rd40, %rd21;
	ld.global.f64 	%fd33, [%rd46];
	add.f64 	%fd34, %fd32, %fd33;
	mul.f64 	%fd35, %fd34, 0d3FD0000000000000;
	add.s64 	%rd47, %rd1, %rd41;
	st.global.f64 	[%rd47], %fd35;
	bra.uni 	$L__BB0_26;
$L__BB0_25:
	mul.wide.u32 	%rd48, %r14, 8;
	add.s64 	%rd49, %rd2, %rd48;
	ld.global.f64 	%fd36, [%rd49];
	add.s64 	%rd50, %rd1, %rd48;
	st.global.f64 	[%rd50], %fd36;
$L__BB0_26:
	add.s32 	%r15, %r14, %r2;
	setp.le.s32 	%p26, %r15, %r17;
	@%p26 bra 	$L__BB0_30;
	add.s32 	%r44, %r15, 1;
	rem.s32 	%r45, %r44, %r17;
	setp.eq.s32 	%p27, %r45, 0;
	@%p27 bra 	$L__BB0_30;
	rem.s32 	%r46, %r15, %r17;
	setp.eq.s32 	%p28, %r46, 0;
	setp.ge.s32 	%p29, %r15, %r4;
	or.pred  	%p30, %p28, %p29;
	@%p30 bra 	$L__BB0_30;
	mul.wide.s32 	%rd51, %r15, 8;
	add.s64 	%rd52, %rd2, %rd51;
	ld.global.f64 	%fd37, [%rd52+-8];
	mul.wide.u32 	%rd53, %r15, 8;
	add.s64 	%rd54, %rd2, %rd53;
	ld.global.f64 	%fd38, [%rd54+8];
	add.f64 	%fd39, %fd37, %fd38;
	sub.s32 	%r47, %r15, %r17;
	mul.wide.s32 	%rd55, %r47, 8;
	add.s64 	%rd56, %rd2, %rd55;
	ld.global.f64 	%fd40, [%rd56];
	add.f64 	%fd41, %fd39, %fd40;
	add.s64 	%rd58, %rd52, %rd21;
	ld.global.f64 	%fd42, [%rd58];
	add.f64 	%fd43, %fd41, %fd42;
	mul.f64 	%fd44, %fd43, 0d3FD0000000000000;
	add.s64 	%rd59, %rd1, %rd53;
	st.global.f64 	[%rd59], %fd44;
	bra.uni 	$L__BB0_31;
$L__BB0_30:
	mul.wide.u32 	%rd60, %r15, 8;
	add.s64 	%rd61, %rd2, %rd60;
	ld.global.f64 	%fd45, [%rd61];
	add.s64 	%rd62, %rd1, %rd60;
	st.global.f64 	[%rd62], %fd45;
$L__BB0_31:
	add.s32 	%r50, %r15, %r2;
	setp.lt.u32 	%p31, %r50, %r3;
	@%p31 bra 	$L__BB0_11;
$L__BB0_32:
	ret;

}
	// .globl	_Z11update_stepPdS_i
.visible .entry _Z11update_stepPdS_i(
	.param .u64 .ptr .align 1 _Z11update_stepPdS_i_param_0,
	.param .u64 .ptr .align 1 _Z11update_stepPdS_i_param_1,
	.param .u32 _Z11update_stepPdS_i_param_2
)
{
	.reg .pred 	%p<7>;
	.reg .b32 	%r<28>;
	.reg .b64 	%rd<24>;
	.reg .b64 	%fd<6>;

	ld.param.u64 	%rd7, [_Z11update_stepPdS_i_param_0];
	ld.param.u64 	%rd8, [_Z11update_stepPdS_i_param_1];
	ld.param.u32 	%r12, [_Z11update_stepPdS_i_param_2];
	cvta.to.global.u64 	%rd1, %rd7;
	cvta.to.global.u64 	%rd2, %rd8;
	mov.u32 	%r27, %tid.x;
	mov.u32 	%r2, %ntid.x;
	mul.lo.s32 	%r3, %r12, %r12;
	setp.ge.u32 	%p1, %r27, %r3;
	@%p1 bra 	$L__BB1_6;
	add.s32 	%r13, %r27, %r2;
	max.u32 	%r14, %r3, %r13;
	setp.lt.u32 	%p2, %r13, %r3;
	selp.u32 	%r15, 1, 0, %p2;
	add.s32 	%r16, %r13, %r15;
	sub.s32 	%r17, %r14, %r16;
	div.u32 	%r18, %r17, %r2;
	add.s32 	%r4, %r18, %r15;
	and.b32  	%r19, %r4, 3;
	setp.eq.s32 	%p3, %r19, 3;
	@%p3 bra 	$L__BB1_4;
	add.s32 	%r20, %r4, 1;
	and.b32  	%r21, %r20, 3;
	mul.wide.u32 	%rd23, %r27, 8;
	mul.wide.u32 	%rd4, %r2, 8;
	neg.s32 	%r25, %r21;
	mad.lo.s32 	%r27, %r2, %r21, %r27;
$L__BB1_3:
	.pragma "nounroll";
	add.s64 	%rd9, %rd2, %rd23;
	ld.global.f64 	%fd1, [%rd9];
	add.s64 	%rd10, %rd1, %rd23;
	st.global.f64 	[%rd10], %fd1;
	add.s64 	%rd23, %rd23, %rd4;
	add.s32 	%r25, %r25, 1;
	setp.ne.s32 	%p4, %r25, 0;
	@%p4 bra 	$L__BB1_3;
$L__BB1_4:
	setp.lt.u32 	%p5, %r4, 3;
	@%p5 bra 	$L__BB1_6;
$L__BB1_5:
	mul.wide.u32 	%rd11, %r27, 8;
	add.s64 	%rd12, %rd2, %rd11;
	ld.global.f64 	%fd2, [%rd12];
	add.s64 	%rd13, %rd1, %rd11;
	st.global.f64 	[%rd13], %fd2;
	add.s32 	%r22, %r27, %r2;
	mul.wide.u32 	%rd14, %r22, 8;
	add.s64 	%rd15, %rd2, %rd14;
	ld.global.f64 	%fd3, [%rd15];
	add.s64 	%rd16, %rd1, %rd14;
	st.global.f64 	[%rd16], %fd3;
	add.s32 	%r23, %r22, %r2;
	mul.wide.u32 	%rd17, %r23, 8;
	add.s64 	%rd18, %rd2, %rd17;
	ld.global.f64 	%fd4, [%rd18];
	add.s64 	%rd19, %rd1, %rd17;
	st.global.f64 	[%rd19], %fd4;
	add.s32 	%r24, %r23, %r2;
	mul.wide.u32 	%rd20, %r24, 8;
	add.s64 	%rd21, %rd2, %rd20;
	ld.global.f64 	%fd5, [%rd21];
	add.s64 	%rd22, %rd1, %rd20;
	st.global.f64 	[%rd22], %fd5;
	add.s32 	%r27, %r24, %r2;
	setp.lt.u32 	%p6, %r27, %r3;
	@%p6 bra 	$L__BB1_5;
$L__BB1_6:
	ret;

}


// ===== COMPILED SASS (sm_100) =====

	.target	sm_100

	.elftype	@"ET_EXEC"


//--------------------- .note.nv.tkinfo           --------------------------
	.section	.note.nv.tkinfo,"",@"SHT_NOTE"
	.sectionflags	@"SHF_NOTE_NV_TKINFO"
	.tkinfo
        /*0018*/ 	.word	0x00000002
        /*0030*/ 	.string	""
        /*0030*/ 	.string	"ptxas"
        /*0030*/ 	.string	"Cuda compilation tools, release 13.0, V13.0.88"
        /*0030*/ 	.string	"Build cuda_13.0.r13.0/compiler.36424714_0"
        /*0030*/ 	.string	"-arch sm_100 -m 64 "



//--------------------- .note.nv.cuinfo           --------------------------
	.section	.note.nv.cuinfo,"",@"SHT_NOTE"
	.sectionflags	@"SHF_NOTE_NV_CUINFO"
        /*0018*/ 	.short	0x0002
        /*001a*/ 	.short	0x0064
        /*001c*/ 	.short	0x0082
	.zero		2


//--------------------- .nv.info                  --------------------------
	.section	.nv.info,"",@"SHT_CUDA_INFO"
	.align	4


	//----- nvinfo : EIATTR_REGCOUNT
	.align		4
        /*0000*/ 	.byte	0x04, 0x2f
        /*0002*/ 	.short	(.L_1 - .L_0)
	.align		4
.L_0:
        /*0004*/ 	.word	index@(_Z12compute_stepPdS_i)
        /*0008*/ 	.word	0x00000018


	//----- nvinfo : EIATTR_FRAME_SIZE
	.align		4
.L_1:
        /*000c*/ 	.byte	0x04, 0x11
        /*000e*/ 	.short	(.L_3 - .L_2)
	.align		4
.L_2:
        /*0010*/ 	.word	index@(_Z12compute_stepPdS_i)
        /*0014*/ 	.word	0x00000000


	//----- nvinfo : EIATTR_REGCOUNT
	.align		4
.L_3:
        /*0018*/ 	.byte	0x04, 0x2f
        /*001a*/ 	.short	(.L_5 - .L_4)
	.align		4
.L_4:
        /*001c*/ 	.word	index@(_Z11update_stepPdS_i)
        /*0020*/ 	.word	0x00000018


	//----- nvinfo : EIATTR_FRAME_SIZE
	.align		4
.L_5:
        /*0024*/ 	.byte	0x04, 0x11
        /*0026*/ 	.short	(.L_7 - .L_6)
	.align		4
.L_6:
        /*0028*/ 	.word	index@(_Z11update_stepPdS_i)
        /*002c*/ 	.word	0x00000000


	//----- nvinfo : EIATTR_MIN_STACK_SIZE
	.align		4
.L_7:
        /*0030*/ 	.byte	0x04, 0x12
        /*0032*/ 	.short	(.L_9 - .L_8)
	.align		4
.L_8:
        /*0034*/ 	.word	index@(_Z11update_stepPdS_i)
        /*0038*/ 	.word	0x00000000


	//----- nvinfo : EIATTR_MIN_STACK_SIZE
	.align		4
.L_9:
        /*003c*/ 	.byte	0x04, 0x12
        /*003e*/ 	.short	(.L_11 - .L_10)
	.align		4
.L_10:
        /*0040*/ 	.word	index@(_Z12compute_stepPdS_i)
        /*0044*/ 	.word	0x00000000
.L_11:


//--------------------- .nv.compat                --------------------------
	.section	.nv.compat,"",@"SHT_CUDA_COMPAT_INFO"
	.align	4
        /*0000*/ 	.byte	0x02, 0x09, 0x00, 0x00, 0x02, 0x02, 0x01, 0x00, 0x02, 0x05, 0x05, 0x00, 0x03, 0x07, 0x01, 0x01
        /*0010*/ 	.byte	0x02, 0x03, 0x00, 0x00, 0x02, 0x06, 0x01, 0x00, 0x04, 0x0b, 0x08, 0x00, 0x01, 0x00, 0x00, 0x00
        /*0020*/ 	.byte	0x00, 0x00, 0x00, 0x00


//--------------------- .nv.info._Z11update_stepPdS_i --------------------------
	.section	.nv.info._Z11update_stepPdS_i,"",@"SHT_CUDA_INFO"
	.sectionflags	@""
	.align	4


	//----- nvinfo : EIATTR_CUDA_API_VERSION
	.align		4
        /*0000*/ 	.byte	0x04, 0x37
        /*0002*/ 	.short	(.L_13 - .L_12)
.L_12:
        /*0004*/ 	.word	0x00000082


	//----- nvinfo : EIATTR_KPARAM_INFO
	.align		4
.L_13:
        /*0008*/ 	.byte	0x04, 0x17
        /*000a*/ 	.short	(.L_15 - .L_14)
.L_14:
        /*000c*/ 	.word	0x00000000
        /*0010*/ 	.short	0x0002
        /*0012*/ 	.short	0x0010
        /*0014*/ 	.byte	0x00, 0xf0, 0x11, 0x00


	//----- nvinfo : EIATTR_KPARAM_INFO
	.align		4
.L_15:
        /*0018*/ 	.byte	0x04, 0x17
        /*001a*/ 	.short	(.L_17 - .L_16)
.L_16:
        /*001c*/ 	.word	0x00000000
        /*0020*/ 	.short	0x0001
        /*0022*/ 	.short	0x0008
        /*0024*/ 	.byte	0x00, 0xf5, 0x21, 0x00


	//----- nvinfo : EIATTR_KPARAM_INFO
	.align		4
.L_17:
        /*0028*/ 	.byte	0x04, 0x17
        /*002a*/ 	.short	(.L_19 - .L_18)
.L_18:
        /*002c*/ 	.word	0x00000000
        /*0030*/ 	.short	0x0000
        /*0032*/ 	.short	0x0000
        /*0034*/ 	.byte	0x00, 0xf5, 0x21, 0x00


	//----- nvinfo : EIATTR_SPARSE_MMA_MASK
	.align		4
.L_19:
        /*0038*/ 	.byte	0x03, 0x50
        /*003a*/ 	.short	0x0000


	//----- nvinfo : EIATTR_MAXREG_COUNT
	.align		4
        /*003c*/ 	.byte	0x03, 0x1b
        /*003e*/ 	.short	0x00ff


	//----- nvinfo : EIATTR_MERCURY_ISA_VERSION
	.align		4
        /*0040*/ 	.byte	0x03, 0x5f
        /*0042*/ 	.short	0x0101


	//----- nvinfo : EIATTR_VRC_CTA_INIT_COUNT
	.align		4
        /*0044*/ 	.byte	0x02, 0x4a
	.zero		1
	.zero		1


	//----- nvinfo : EIATTR_EXIT_INSTR_OFFSETS
	.align		4
        /*0048*/ 	.byte	0x04, 0x1c
        /*004a*/ 	.short	(.L_21 - .L_20)


	//   ....[0]....
.L_20:
        /*004c*/ 	.word	0x00000060


	//   ....[1]....
        /*0050*/ 	.word	0x00000380


	//   ....[2]....
        /*0054*/ 	.word	0x000004f0


	//----- nvinfo : EIATTR_CRS_STACK_SIZE
	.align		4
.L_21:
        /*0058*/ 	.byte	0x04, 0x1e
        /*005a*/ 	.short	(.L_23 - .L_22)
.L_22:
        /*005c*/ 	.word	0x00000000


	//----- nvinfo : EIATTR_CBANK_PARAM_SIZE
	.align		4
.L_23:
        /*0060*/ 	.byte	0x03, 0x19
        /*0062*/ 	.short	0x0014


	//----- nvinfo : EIATTR_PARAM_CBANK
	.align		4
        /*0064*/ 	.byte	0x04, 0x0a
        /*0066*/ 	.short	(.L_25 - .L_24)
	.align		4
.L_24:
        /*0068*/ 	.word	index@(.nv.constant0._Z11update_stepPdS_i)
        /*006c*/ 	.short	0x0380
        /*006e*/ 	.short	0x0014


	//----- nvinfo : EIATTR_SW_WAR
	.align		4
.L_25:
        /*0070*/ 	.byte	0x04, 0x36
        /*0072*/ 	.short	(.L_27 - .L_26)
.L_26:
        /*0074*/ 	.word	0x00000008
.L_27:


//--------------------- .nv.info._Z12compute_stepPdS_i --------------------------
	.section	.nv.info._Z12compute_stepPdS_i,"",@"SHT_CUDA_INFO"
	.sectionflags	@""
	.align	4


	//----- nvinfo : EIATTR_CUDA_API_VERSION
	.align		4
        /*0000*/ 	.byte	0x04, 0x37
        /*0002*/ 	.short	(.L_29 - .L_28)
.L_28:
        /*0004*/ 	.word	0x00000082


	//----- nvinfo : EIATTR_KPARAM_INFO
	.align		4
.L_29:
        /*0008*/ 	.byte	0x04, 0x17
        /*000a*/ 	.short	(.L_31 - .L_30)
.L_30:
        /*000c*/ 	.word	0x00000000
        /*0010*/ 	.short	0x0002
        /*0012*/ 	.short	0x0010
        /*0014*/ 	.byte	0x00, 0xf0, 0x11, 0x00


	//----- nvinfo : EIATTR_KPARAM_INFO
	.align		4
.L_31:
        /*0018*/ 	.byte	0x04, 0x17
        /*001a*/ 	.short	(.L_33 - .L_32)
.L_32:
        /*001c*/ 	.word	0x00000000
        /*0020*/ 	.short	0x0001
        /*0022*/ 	.short	0x0008
        /*0024*/ 	.byte	0x00, 0xf5, 0x21, 0x00


	//----- nvinfo : EIATTR_KPARAM_INFO
	.align		4
.L_33:
        /*0028*/ 	.byte	0x04, 0x17
        /*002a*/ 	.short	(.L_35 - .L_34)
.L_34:
        /*002c*/ 	.word	0x00000000
        /*0030*/ 	.short	0x0000
        /*0032*/ 	.short	0x0000
        /*0034*/ 	.byte	0x00, 0xf5, 0x21, 0x00


	//----- nvinfo : EIATTR_SPARSE_MMA_MASK
	.align		4
.L_35:
        /*0038*/ 	.byte	0x03, 0x50
        /*003a*/ 	.short	0x0000


	//----- nvinfo : EIATTR_MAXREG_COUNT
	.align		4
        /*003c*/ 	.byte	0x03, 0x1b
        /*003e*/ 	.short	0x00ff


	//----- nvinfo : EIATTR_MERCURY_ISA_VERSION
	.align		4
        /*0040*/ 	.byte	0x03, 0x5f
        /*0042*/ 	.short	0x0101


	//----- nvinfo : EIATTR_VRC_CTA_INIT_COUNT
	.align		4
        /*0044*/ 	.byte	0x02, 0x4a
	.zero		1
	.zero		1


	//----- nvinfo : EIATTR_EXIT_INSTR_OFFSETS
	.align		4
        /*0048*/ 	.byte	0x04, 0x1c
        /*004a*/ 	.short	(.L_37 - .L_36)


	//   ....[0]....
.L_36:
        /*004c*/ 	.word	0x00000060


	//   ....[1]....
        /*0050*/ 	.word	0x00000770


	//   ....[2]....
        /*0054*/ 	.word	0x00001920


	//----- nvinfo : EIATTR_CRS_STACK_SIZE
	.align		4
.L_37:
        /*0058*/ 	.byte	0x04, 0x1e
        /*005a*/ 	.short	(.L_39 - .L_38)
.L_38:
        /*005c*/ 	.word	0x00000000


	//----- nvinfo : EIATTR_CBANK_PARAM_SIZE
	.align		4
.L_39:
        /*0060*/ 	.byte	0x03, 0x19
        /*0062*/ 	.short	0x0014


	//----- nvinfo : EIATTR_PARAM_CBANK
	.align		4
        /*0064*/ 	.byte	0x04, 0x0a
        /*0066*/ 	.short	(.L_41 - .L_40)
	.align		4
.L_40:
        /*0068*/ 	.word	index@(.nv.constant0._Z12compute_stepPdS_i)
        /*006c*/ 	.short	0x0380
        /*006e*/ 	.short	0x0014


	//----- nvinfo : EIATTR_SW_WAR
	.align		4
.L_41:
        /*0070*/ 	.byte	0x04, 0x36
        /*0072*/ 	.short	(.L_43 - .L_42)
.L_42:
        /*0074*/ 	.word	0x00000008
.L_43:


//--------------------- .nv.callgraph             --------------------------
	.section	.nv.callgraph,"",@"SHT_CUDA_CALLGRAPH"
	.align	4
	.sectionentsize	8
	.align		4
        /*0000*/ 	.word	0x00000000
	.align		4
        /*0004*/ 	.word	0xffffffff
	.align		4
        /*0008*/ 	.word	0x00000000
	.align		4
        /*000c*/ 	.word	0xfffffffe
	.align		4
        /*0010*/ 	.word	0x00000000
	.align		4
        /*0014*/ 	.word	0xfffffffd
	.align		4
        /*0018*/ 	.word	0x00000000
	.align		4
        /*001c*/ 	.word	0xfffffffc


//--------------------- .text._Z11update_stepPdS_i --------------------------
	.section	.text._Z11update_stepPdS_i,"ax",@progbits
	.align	128
        .global         _Z11update_stepPdS_i
        .type           _Z11update_stepPdS_i,@function
        .size           _Z11update_stepPdS_i,(.L_x_31 - _Z11update_stepPdS_i)
        .other          _Z11update_stepPdS_i,@"STO_CUDA_ENTRY STV_DEFAULT"
_Z11update_stepPdS_i:
.text._Z11update_stepPdS_i:
[----:B------:R-:W-:Y:S01]  /*0000*/  LDC R1, c[0x0][0x37c] ;  /* 0x0000df00ff017b82 */ /* 0x000fe20000000800 */
[----:B------:R-:W0:Y:S01]  /*0010*/  S2R R7, SR_TID.X ;  /* 0x0000000000077919 */ /* 0x000e220000002100 */
[----:B------:R-:W1:Y:S06]  /*0020*/  LDCU UR4, c[0x0][0x390] ;  /* 0x00007200ff0477ac */ /* 0x000e6c0008000800 */
[----:B------:R-:W2:Y:S01]  /*0030*/  LDC R0, c[0x0][0x360] ;  /* 0x0000d800ff007b82 */ /* 0x000ea20000000800 */
[----:B-1----:R-:W-:-:S06]  /*0040*/  UIMAD UR4, UR4, UR4, URZ ;  /* 0x00000004040472a4 */ /* 0x002fcc000f8e02ff */
[----:B0-----:R-:W-:-:S13]  /*0050*/  ISETP.GE.U32.AND P0, PT, R7, UR4, PT ;  /* 0x0000000407007c0c */ /* 0x001fda000bf06070 */
[----:B------:R-:W-:Y:S05]  /*0060*/  @P0 EXIT ;  /* 0x000000000000094d */ /* 0x000fea0003800000 */
[----:B--2---:R-:W0:Y:S01]  /*0070*/  I2F.U32.RP R8, R0 ;  /* 0x0000000000087306 */ /* 0x004e220000209000 */
[----:B------:R-:W-:Y:S01]  /*0080*/  IADD3 R4, PT, PT, R7, R0, RZ ;  /* 0x0000000007047210 */ /* 0x000fe20007ffe0ff */
[----:B------:R-:W1:Y:S01]  /*0090*/  LDCU.64 UR6, c[0x0][0x358] ;  /* 0x00006b00ff0677ac */ /* 0x000e620008000a00 */
[----:B------:R-:W-:Y:S01]  /*00a0*/  ISETP.NE.U32.AND P2, PT, R0, RZ, PT ;  /* 0x000000ff0000720c */ /* 0x000fe20003f45070 */
[----:B------:R-:W-:Y:S01]  /*00b0*/  BSSY.RECONVERGENT B0, `(.L_x_0) ;  /* 0x000002c000007945 */ /* 0x000fe20003800200 */
[C---:B------:R-:W-:Y:S01]  /*00c0*/  ISETP.GE.U32.AND P0, PT, R4.reuse, UR4, PT ;  /* 0x0000000404007c0c */ /* 0x040fe2000bf06070 */
[----:B------:R-:W2:Y:S01]  /*00d0*/  LDCU.128 UR8, c[0x0][0x380] ;  /* 0x00007000ff0877ac */ /* 0x000ea20008000c00 */
[----:B------:R-:W-:Y:S02]  /*00e0*/  VIMNMX.U32 R5, PT, PT, R4, UR4, !PT ;  /* 0x0000000404057c48 */ /* 0x000fe4000ffe0000 */
[----:B------:R-:W-:-:S04]  /*00f0*/  SEL R6, RZ, 0x1, P0 ;  /* 0x00000001ff067807 */ /* 0x000fc80000000000 */
[----:B------:R-:W-:Y:S01]  /*0100*/  IADD3 R5, PT, PT, R5, -R4, -R6 ;  /* 0x8000000405057210 */ /* 0x000fe20007ffe806 */
[----:B0-----:R-:W0:Y:S02]  /*0110*/  MUFU.RCP R8, R8 ;  /* 0x0000000800087308 */ /* 0x001e240000001000 */
[----:B0-----:R-:W-:-:S06]  /*0120*/  VIADD R2, R8, 0xffffffe ;  /* 0x0ffffffe08027836 */ /* 0x001fcc0000000000 */
[----:B------:R0:W3:Y:S02]  /*0130*/  F2I.FTZ.U32.TRUNC.NTZ R3, R2 ;  /* 0x0000000200037305 */ /* 0x0000e4000021f000 */
[----:B0-----:R-:W-:Y:S02]  /*0140*/  IMAD.MOV.U32 R2, RZ, RZ, RZ ;  /* 0x000000ffff027224 */ /* 0x001fe400078e00ff */
[----:B---3--:R-:W-:-:S04]  /*0150*/  IMAD.MOV R9, RZ, RZ, -R3 ;  /* 0x000000ffff097224 */ /* 0x008fc800078e0a03 */
[----:B------:R-:W-:-:S04]  /*0160*/  IMAD R9, R9, R0, RZ ;  /* 0x0000000009097224 */ /* 0x000fc800078e02ff */
[----:B------:R-:W-:-:S06]  /*0170*/  IMAD.HI.U32 R8, R3, R9, R2 ;  /* 0x0000000903087227 */ /* 0x000fcc00078e0002 */
[----:B------:R-:W-:-:S04]  /*0180*/  IMAD.HI.U32 R9, R8, R5, RZ ;  /* 0x0000000508097227 */ /* 0x000fc800078e00ff */
[----:B------:R-:W-:-:S04]  /*0190*/  IMAD.MOV R2, RZ, RZ, -R9 ;  /* 0x000000ffff027224 */ /* 0x000fc800078e0a09 */
[----:B------:R-:W-:Y:S02]  /*01a0*/  IMAD R5, R0, R2, R5 ;  /* 0x0000000200057224 */ /* 0x000fe400078e0205 */
[----:B------:R-:W0:Y:S03]  /*01b0*/  LDC.64 R2, c[0x0][0x388] ;  /* 0x0000e200ff027b82 */ /* 0x000e260000000a00 */
[----:B------:R-:W-:-:S13]  /*01c0*/  ISETP.GE.U32.AND P0, PT, R5, R0, PT ;  /* 0x000000000500720c */ /* 0x000fda0003f06070 */
[----:B------:R-:W-:Y:S01]  /*01d0*/  @P0 IADD3 R5, PT, PT, R5, -R0, RZ ;  /* 0x8000000005050210 */ /* 0x000fe20007ffe0ff */
[----:B------:R-:W-:-:S03]  /*01e0*/  @P0 VIADD R9, R9, 0x1 ;  /* 0x0000000109090836 */ /* 0x000fc60000000000 */
[----:B------:R-:W-:Y:S02]  /*01f0*/  ISETP.GE.U32.AND P1, PT, R5, R0, PT ;  /* 0x000000000500720c */ /* 0x000fe40003f26070 */
[----:B------:R-:W3:Y:S11]  /*0200*/  LDC.64 R4, c[0x0][0x380] ;  /* 0x0000e000ff047b82 */ /* 0x000ef60000000a00 */
[----:B------:R-:W-:-:S02]  /*0210*/  @P1 IADD3 R9, PT, PT, R9, 0x1, RZ ;  /* 0x0000000109091810 */ /* 0x000fc40007ffe0ff */
[----:B------:R-:W-:-:S05]  /*0220*/  @!P2 LOP3.LUT R9, RZ, R0, RZ, 0x33, !PT ;  /* 0x00000000ff09a212 */ /* 0x000fca00078e33ff */
[----:B------:R-:W-:-:S05]  /*0230*/  IMAD.IADD R6, R6, 0x1, R9 ;  /* 0x0000000106067824 */ /* 0x000fca00078e0209 */
[C---:B------:R-:W-:Y:S02]  /*0240*/  LOP3.LUT R8, R6.reuse, 0x3, RZ, 0xc0, !PT ;  /* 0x0000000306087812 */ /* 0x040fe400078ec0ff */
[----:B------:R-:W-:Y:S02]  /*0250*/  ISETP.GE.U32.AND P0, PT, R6, 0x3, PT ;  /* 0x000000030600780c */ /* 0x000fe40003f06070 */
[----:B------:R-:W-:-:S13]  /*0260*/  ISETP.NE.AND P1, PT, R8, 0x3, PT ;  /* 0x000000030800780c */ /* 0x000fda0003f25270 */
[----:B012---:R-:W-:Y:S05]  /*0270*/  @!P1 BRA `(.L_x_1) ;  /* 0x00000000003c9947 */ /* 0x007fea0003800000 */
[----:B------:R-:W-:Y:S01]  /*0280*/  IADD3 R6, PT, PT, R6, 0x1, RZ ;  /* 0x0000000106067810 */ /* 0x000fe20007ffe0ff */
[----:B------:R-:W-:-:S03]  /*0290*/  IMAD.WIDE.U32 R8, R7, 0x8, RZ ;  /* 0x0000000807087825 */ /* 0x000fc600078e00ff */
[----:B------:R-:W-:-:S05]  /*02a0*/  LOP3.LUT R6, R6, 0x3, RZ, 0xc0, !PT ;  /* 0x0000000306067812 */ /* 0x000fca00078ec0ff */
[----:B------:R-:W-:Y:S02]  /*02b0*/  IMAD R7, R6, R0, R7 ;  /* 0x0000000006077224 */ /* 0x000fe400078e0207 */
[----:B------:R-:W-:-:S07]  /*02c0*/  IMAD.MOV R6, RZ, RZ, -R6 ;  /* 0x000000ffff067224 */ /* 0x000fce00078e0a06 */
.L_x_2:
[----:B0-----:R-:W-:-:S04]  /*02d0*/  IADD3 R10, P1, PT, R8, UR10, RZ ;  /* 0x0000000a080a7c10 */ /* 0x001fc8000ff3e0ff */
[----:B------:R-:W-:-:S06]  /*02e0*/  IADD3.X R11, PT, PT, R9, UR11, RZ, P1, !PT ;  /* 0x0000000b090b7c10 */ /* 0x000fcc0008ffe4ff */
[----:B------:R-:W2:Y:S01]  /*02f0*/  LDG.E.64 R10, desc[UR6][R10.64] ;  /* 0x000000060a0a7981 */ /* 0x000ea2000c1e1b00 */
[----:B------:R-:W-:Y:S02]  /*0300*/  IADD3 R12, P1, PT, R8, UR8, RZ ;  /* 0x00000008080c7c10 */ /* 0x000fe4000ff3e0ff */
[----:B------:R-:W-:Y:S02]  /*0310*/  IADD3 R6, PT, PT, R6, 0x1, RZ ;  /* 0x0000000106067810 */ /* 0x000fe40007ffe0ff */
[----:B------:R-:W-:Y:S01]  /*0320*/  IADD3.X R13, PT, PT, R9, UR9, RZ, P1, !PT ;  /* 0x00000009090d7c10 */ /* 0x000fe20008ffe4ff */
[----:B------:R-:W-:Y:S01]  /*0330*/  IMAD.WIDE.U32 R8, R0, 0x8, R8 ;  /* 0x0000000800087825 */ /* 0x000fe200078e0008 */
[----:B------:R-:W-:-:S03]  /*0340*/  ISETP.NE.AND P1, PT, R6, RZ, PT ;  /* 0x000000ff0600720c */ /* 0x000fc60003f25270 */
[----:B--2---:R0:W-:Y:S10]  /*0350*/  STG.E.64 desc[UR6][R12.64], R10 ;  /* 0x0000000a0c007986 */ /* 0x0041f4000c101b06 */
[----:B------:R-:W-:Y:S05]  /*0360*/  @P1 BRA `(.L_x_2) ;  /* 0xfffffffc00d81947 */ /* 0x000fea000383ffff */
.L_x_1:
[----:B------:R-:W-:Y:S05]  /*0370*/  BSYNC.RECONVERGENT B0 ;  /* 0x0000000000007941 */ /* 0x000fea0003800200 */
.L_x_0:
[----:B------:R-:W-:Y:S05]  /*0380*/  @!P0 EXIT ;  /* 0x000000000000894d */ /* 0x000fea0003800000 */
.L_x_3:
[----:B-1----:R-:W-:-:S06]  /*0390*/  IMAD.WIDE.U32 R8, R7, 0x8, R2 ;  /* 0x0000000807087825 */ /* 0x002fcc00078e0002 */
[----:B------:R-:W2:Y:S01]  /*03a0*/  LDG.E.64 R8, desc[UR6][R8.64] ;  /* 0x0000000608087981 */ /* 0x000ea2000c1e1b00 */
[----:B0-----:R-:W-:Y:S02]  /*03b0*/  IMAD.IADD R13, R0, 0x1, R7 ;  /* 0x00000001000d7824 */ /* 0x001fe400078e0207 */
[----:B---3--:R-:W-:-:S04]  /*03c0*/  IMAD.WIDE.U32 R6, R7, 0x8, R4 ;  /* 0x0000000807067825 */ /* 0x008fc800078e0004 */
[C---:B------:R-:W-:Y:S01]  /*03d0*/  IMAD.WIDE.U32 R10, R13.reuse, 0x8, R2 ;  /* 0x000000080d0a7825 */ /* 0x040fe200078e0002 */
[C---:B------:R-:W-:Y:S01]  /*03e0*/  IADD3 R17, PT, PT, R13.reuse, R0, RZ ;  /* 0x000000000d117210 */ /* 0x040fe20007ffe0ff */
[----:B--2---:R0:W-:Y:S04]  /*03f0*/  STG.E.64 desc[UR6][R6.64], R8 ;  /* 0x0000000806007986 */ /* 0x0041e8000c101b06 */
[----:B------:R-:W2:Y:S01]  /*0400*/  LDG.E.64 R10, desc[UR6][R10.64] ;  /* 0x000000060a0a7981 */ /* 0x000ea2000c1e1b00 */
[----:B------:R-:W-:-:S04]  /*0410*/  IMAD.WIDE.U32 R12, R13, 0x8, R4 ;  /* 0x000000080d0c7825 */ /* 0x000fc800078e0004 */
[C---:B------:R-:W-:Y:S01]  /*0420*/  IMAD.WIDE.U32 R14, R17.reuse, 0x8, R2 ;  /* 0x00000008110e7825 */ /* 0x040fe200078e0002 */
[----:B--2---:R1:W-:Y:S05]  /*0430*/  STG.E.64 desc[UR6][R12.64], R10 ;  /* 0x0000000a0c007986 */ /* 0x0043ea000c101b06 */
[----:B------:R-:W2:Y:S01]  /*0440*/  LDG.E.64 R14, desc[UR6][R14.64] ;  /* 0x000000060e0e7981 */ /* 0x000ea2000c1e1b00 */
[C---:B------:R-:W-:Y:S02]  /*0450*/  IMAD.IADD R21, R17.reuse, 0x1, R0 ;  /* 0x0000000111157824 */ /* 0x040fe400078e0200 */
[----:B------:R-:W-:-:S04]  /*0460*/  IMAD.WIDE.U32 R16, R17, 0x8, R4 ;  /* 0x0000000811107825 */ /* 0x000fc800078e0004 */
[C---:B------:R-:W-:Y:S01]  /*0470*/  IMAD.WIDE.U32 R18, R21.reuse, 0x8, R2 ;  /* 0x0000000815127825 */ /* 0x040fe200078e0002 */
[----:B--2---:R1:W-:Y:S05]  /*0480*/  STG.E.64 desc[UR6][R16.64], R14 ;  /* 0x0000000e10007986 */ /* 0x0043ea000c101b06 */
[----:B------:R-:W2:Y:S01]  /*0490*/  LDG.E.64 R18, desc[UR6][R18.64] ;  /* 0x0000000612127981 */ /* 0x000ea2000c1e1b00 */
[C---:B0-----:R-:W-:Y:S01]  /*04a0*/  IMAD.WIDE.U32 R8, R21.reuse, 0x8, R4 ;  /* 0x0000000815087825 */ /* 0x041fe200078e0004 */
[----:B------:R-:W-:-:S04]  /*04b0*/  IADD3 R7, PT, PT, R21, R0, RZ ;  /* 0x0000000015077210 */ /* 0x000fc80007ffe0ff */
[----:B------:R-:W-:Y:S01]  /*04c0*/  ISETP.GE.U32.AND P0, PT, R7, UR4, PT ;  /* 0x0000000407007c0c */ /* 0x000fe2000bf06070 */
[----:B--2---:R1:W-:-:S12]  /*04d0*/  STG.E.64 desc[UR6][R8.64], R18 ;  /* 0x0000001208007986 */ /* 0x0043d8000c101b06 */
[----:B------:R-:W-:Y:S05]  /*04e0*/  @!P0 BRA `(.L_x_3) ;  /* 0xfffffffc00a88947 */ /* 0x000fea000383ffff */
[----:B------:R-:W-:Y:S05]  /*04f0*/  EXIT ;  /* 0x000000000000794d */ /* 0x000fea0003800000 */
.L_x_4:
[----:B------:R-:W-:-:S00]  /*0500*/  BRA `(.L_x_4) ;  /* 0xfffffffc00fc7947 */ /* 0x000fc0000383ffff */
[----:B------:R-:W-:-:S00]  /*0510*/  NOP ;  /* 0x0000000000007918 */ /* 0x000fc00000000000 */
        /* <DEDUP_REMOVED lines=14> */
.L_x_31:


//--------------------- .text._Z12compute_stepPdS_i --------------------------
	.section	.text._Z12compute_stepPdS_i,"ax",@progbits
	.align	128
        .global         _Z12compute_stepPdS_i
        .type           _Z12compute_stepPdS_i,@function
        .size           _Z12compute_stepPdS_i,(.L_x_32 - _Z12compute_stepPdS_i)
        .other          _Z12compute_stepPdS_i,@"STO_CUDA_ENTRY STV_DEFAULT"
_Z12compute_stepPdS_i:
.text._Z12compute_stepPdS_i:
[----:B------:R-:W-:Y:S01]  /*0000*/  LDC R1, c[0x0][0x37c] ;  /* 0x0000df00ff017b82 */ /* 0x000fe20000000800 */
[----:B------:R-:W0:Y:S01]  /*0010*/  S2R R7, SR_TID.X ;  /* 0x0000000000077919 */ /* 0x000e220000002100 */
[----:B------:R-:W1:Y:S01]  /*0020*/  LDCU UR4, c[0x0][0x390] ;  /* 0x00007200ff0477ac */ /* 0x000e620008000800 */
[----:B------:R-:W2:Y:S01]  /*0030*/  LDCU UR6, c[0x0][0x360] ;  /* 0x00006c00ff0677ac */ /* 0x000ea20008000800 */
[----:B-1----:R-:W-:-:S06]  /*0040*/  UIMAD UR5, UR4, UR4, URZ ;  /* 0x00000004040572a4 */ /* 0x002fcc000f8e02ff */
[----:B0-----:R-:W-:-:S13]  /*0050*/  ISETP.GE.U32.AND P0, PT, R7, UR5, PT ;  /* 0x0000000507007c0c */ /* 0x001fda000bf06070 */
[----:B--2---:R-:W-:Y:S05]  /*0060*/  @P0 EXIT ;  /* 0x000000000000094d */ /* 0x004fea0003800000 */
[----:B------:R-:W0:Y:S01]  /*0070*/  I2F.U32.RP R6, UR6 ;  /* 0x0000000600067d06 */ /* 0x000e220008209000 */
[----:B------:R-:W-:Y:S01]  /*0080*/  IADD3 R0, PT, PT, R7, UR6, RZ ;  /* 0x0000000607007c10 */ /* 0x000fe2000fffe0ff */
[----:B------:R-:W-:Y:S01]  /*0090*/  ULOP3.LUT UR4, URZ, UR4, URZ, 0x33, !UPT ;  /* 0x00000004ff047292 */ /* 0x000fe2000f8e33ff */
[----:B------:R-:W-:Y:S01]  /*00a0*/  ISETP.NE.U32.AND P2, PT, RZ, UR6, PT ;  /* 0x00000006ff007c0c */ /* 0x000fe2000bf45070 */
[----:B------:R-:W1:Y:S01]  /*00b0*/  LDCU.64 UR8, c[0x0][0x358] ;  /* 0x00006b00ff0877ac */ /* 0x000e620008000a00 */
[C---:B------:R-:W-:Y:S01]  /*00c0*/  ISETP.GE.U32.AND P0, PT, R0.reuse, UR5, PT ;  /* 0x0000000500007c0c */ /* 0x040fe2000bf06070 */
[----:B------:R-:W-:Y:S01]  /*00d0*/  BSSY.RECONVERGENT B0, `(.L_x_5) ;  /* 0x0000065000007945 */ /* 0x000fe20003800200 */
[----:B------:R-:W-:Y:S01]  /*00e0*/  VIMNMX.U32 R5, PT, PT, R0, UR5, !PT ;  /* 0x0000000500057c48 */ /* 0x000fe2000ffe0000 */
[----:B------:R-:W-:Y:S01]  /*00f0*/  UIADD3 UR4, UPT, UPT, UR5, UR4, URZ ;  /* 0x0000000405047290 */ /* 0x000fe2000fffe0ff */
[----:B------:R-:W-:-:S04]  /*0100*/  SEL R4, RZ, 0x1, P0 ;  /* 0x00000001ff047807 */ /* 0x000fc80000000000 */
[----:B------:R-:W-:Y:S01]  /*0110*/  IADD3 R5, PT, PT, R5, -R0, -R4 ;  /* 0x8000000005057210 */ /* 0x000fe20007ffe804 */
[----:B0-----:R-:W0:Y:S02]  /*0120*/  MUFU.RCP R6, R6 ;  /* 0x0000000600067308 */ /* 0x001e240000001000 */
[----:B0-----:R-:W-:-:S06]  /*0130*/  VIADD R2, R6, 0xffffffe ;  /* 0x0ffffffe06027836 */ /* 0x001fcc0000000000 */
[----:B------:R0:W2:Y:S02]  /*0140*/  F2I.FTZ.U32.TRUNC.NTZ R3, R2 ;  /* 0x0000000200037305 */ /* 0x0000a4000021f000 */
[----:B0-----:R-:W-:Y:S02]  /*0150*/  IMAD.MOV.U32 R2, RZ, RZ, RZ ;  /* 0x000000ffff027224 */ /* 0x001fe400078e00ff */
[----:B--2---:R-:W-:-:S04]  /*0160*/  IMAD.MOV R9, RZ, RZ, -R3 ;  /* 0x000000ffff097224 */ /* 0x004fc800078e0a03 */
[----:B------:R-:W-:-:S04]  /*0170*/  IMAD R9, R9, UR6, RZ ;  /* 0x0000000609097c24 */ /* 0x000fc8000f8e02ff */
[----:B------:R-:W-:-:S06]  /*0180*/  IMAD.HI.U32 R6, R3, R9, R2 ;  /* 0x0000000903067227 */ /* 0x000fcc00078e0002 */
[----:B------:R-:W-:-:S04]  /*0190*/  IMAD.HI.U32 R3, R6, R5, RZ ;  /* 0x0000000506037227 */ /* 0x000fc800078e00ff */
[----:B------:R-:W-:-:S04]  /*01a0*/  IMAD.MOV R0, RZ, RZ, -R3 ;  /* 0x000000ffff007224 */ /* 0x000fc800078e0a03 */
[----:B------:R-:W-:-:S05]  /*01b0*/  IMAD R5, R0, UR6, R5 ;  /* 0x0000000600057c24 */ /* 0x000fca000f8e0205 */
[----:B------:R-:W-:-:S13]  /*01c0*/  ISETP.GE.U32.AND P0, PT, R5, UR6, PT ;  /* 0x0000000605007c0c */ /* 0x000fda000bf06070 */
[----:B------:R-:W-:Y:S01]  /*01d0*/  @P0 IADD3 R5, PT, PT, R5, -UR6, RZ ;  /* 0x8000000605050c10 */ /* 0x000fe2000fffe0ff */
[----:B------:R-:W-:-:S03]  /*01e0*/  @P0 VIADD R3, R3, 0x1 ;  /* 0x0000000103030836 */ /* 0x000fc60000000000 */
[----:B------:R-:W-:-:S13]  /*01f0*/  ISETP.GE.U32.AND P1, PT, R5, UR6, PT ;  /* 0x0000000605007c0c */ /* 0x000fda000bf26070 */
[----:B------:R-:W-:Y:S01]  /*0200*/  @P1 VIADD R3, R3, 0x1 ;  /* 0x0000000103031836 */ /* 0x000fe20000000000 */
[----:B------:R-:W-:-:S04]  /*0210*/  @!P2 LOP3.LUT R3, RZ, UR6, RZ, 0x33, !PT ;  /* 0x00000006ff03ac12 */ /* 0x000fc8000f8e33ff */
[----:B------:R-:W-:-:S04]  /*0220*/  IADD3 R0, PT, PT, R4, R3, RZ ;  /* 0x0000000304007210 */ /* 0x000fc80007ffe0ff */
[----:B------:R-:W-:-:S04]  /*0230*/  LOP3.LUT R2, R0, 0x3, RZ, 0xc0, !PT ;  /* 0x0000000300027812 */ /* 0x000fc800078ec0ff */
[----:B------:R-:W-:-:S13]  /*0240*/  ISETP.NE.AND P0, PT, R2, 0x3, PT ;  /* 0x000000030200780c */ /* 0x000fda0003f05270 */
[----:B-1----:R-:W-:Y:S05]  /*0250*/  @!P0 BRA `(.L_x_6) ;  /* 0x0000000400308947 */ /* 0x002fea0003800000 */
[----:B------:R-:W0:Y:S01]  /*0260*/  LDC R6, c[0x0][0x390] ;  /* 0x0000e400ff067b82 */ /* 0x000e220000000800 */
[----:B------:R-:W-:Y:S02]  /*0270*/  VIADD R9, R0, 0x1 ;  /* 0x0000000100097836 */ /* 0x000fe40000000000 */
[----:B------:R-:W-:-:S03]  /*0280*/  IMAD.MOV.U32 R8, RZ, RZ, RZ ;  /* 0x000000ffff087224 */ /* 0x000fc600078e00ff */
[----:B------:R-:W-:Y:S02]  /*0290*/  LOP3.LUT R9, R9, 0x3, RZ, 0xc0, !PT ;  /* 0x0000000309097812 */ /* 0x000fe400078ec0ff */
[----:B------:R-:W1:Y:S08]  /*02a0*/  LDC.64 R2, c[0x0][0x380] ;  /* 0x0000e000ff027b82 */ /* 0x000e700000000a00 */
[----:B------:R-:W2:Y:S02]  /*02b0*/  LDC.64 R4, c[0x0][0x388] ;  /* 0x0000e200ff047b82 */ /* 0x000ea40000000a00 */
.L_x_11:
[----:B0-----:R-:W-:Y:S01]  /*02c0*/  ISETP.GT.AND P0, PT, R7, R6, PT ;  /* 0x000000060700720c */ /* 0x001fe20003f04270 */
[----:B------:R-:W-:Y:S01]  /*02d0*/  BSSY.RECONVERGENT B1, `(.L_x_7) ;  /* 0x0000042000017945 */ /* 0x000fe20003800200 */
[----:B------:R-:W-:-:S03]  /*02e0*/  IADD3 R8, PT, PT, R8, 0x1, RZ ;  /* 0x0000000108087810 */ /* 0x000fc60007ffe0ff */
[----:B------:R-:W-:Y:S01]  /*02f0*/  BSSY.RELIABLE B2, `(.L_x_8) ;  /* 0x000003b000027945 */ /* 0x000fe20003800100 */
[----:B------:R-:W-:-:S07]  /*0300*/  ISETP.NE.AND P1, PT, R8, R9, PT ;  /* 0x000000090800720c */ /* 0x000fce0003f25270 */
[----:B-1----:R-:W-:Y:S06]  /*0310*/  @!P0 BRA `(.L_x_9) ;  /* 0x0000000000e08947 */ /* 0x002fec0003800000 */
[----:B------:R-:W-:Y:S02]  /*0320*/  IABS R10, R6 ;  /* 0x00000006000a7213 */ /* 0x000fe40000000000 */
[----:B------:R-:W-:Y:S02]  /*0330*/  IADD3 R11, PT, PT, R7, 0x1, RZ ;  /* 0x00000001070b7810 */ /* 0x000fe40007ffe0ff */
[----:B------:R-:W0:Y:S01]  /*0340*/  I2F.RP R14, R10 ;  /* 0x0000000a000e7306 */ /* 0x000e220000209400 */
[----:B------:R-:W-:Y:S02]  /*0350*/  ISETP.NE.AND P2, PT, R6, RZ, PT ;  /* 0x000000ff0600720c */ /* 0x000fe40003f45270 */
[----:B------:R-:W-:Y:S02]  /*0360*/  IABS R16, R11 ;  /* 0x0000000b00107213 */ /* 0x000fe40000000000 */
[----:B------:R-:W-:-:S03]  /*0370*/  ISETP.GE.AND P3, PT, R11, RZ, PT ;  /* 0x000000ff0b00720c */ /* 0x000fc60003f66270 */
[----:B0-----:R-:W0:Y:S02]  /*0380*/  MUFU.RCP R14, R14 ;  /* 0x0000000e000e7308 */ /* 0x001e240000001000 */
[----:B0-----:R-:W-:-:S06]  /*0390*/  VIADD R12, R14, 0xffffffe ;  /* 0x0ffffffe0e0c7836 */ /* 0x001fcc0000000000 */
[----:B------:R0:W3:Y:S02]  /*03a0*/  F2I.FTZ.U32.TRUNC.NTZ R13, R12 ;  /* 0x0000000c000d7305 */ /* 0x0000e4000021f000 */
[----:B0-----:R-:W-:Y:S02]  /*03b0*/  IMAD.MOV.U32 R12, RZ, RZ, RZ ;  /* 0x000000ffff0c7224 */ /* 0x001fe400078e00ff */
[----:B---3--:R-:W-:-:S04]  /*03c0*/  IMAD.MOV R15, RZ, RZ, -R13 ;  /* 0x000000ffff0f7224 */ /* 0x008fc800078e0a0d */
[----:B------:R-:W-:-:S04]  /*03d0*/  IMAD R15, R15, R10, RZ ;  /* 0x0000000a0f0f7224 */ /* 0x000fc800078e02ff */
[----:B------:R-:W-:Y:S01]  /*03e0*/  IMAD.HI.U32 R13, R13, R15, R12 ;  /* 0x0000000f0d0d7227 */ /* 0x000fe200078e000c */
[----:B------:R-:W-:-:S03]  /*03f0*/  LOP3.LUT R12, RZ, R6, RZ, 0x33, !PT ;  /* 0x00000006ff0c7212 */ /* 0x000fc600078e33ff */
[----:B------:R-:W-:-:S04]  /*0400*/  IMAD.MOV.U32 R15, RZ, RZ, R16 ;  /* 0x000000ffff0f7224 */ /* 0x000fc800078e0010 */
[----:B------:R-:W-:-:S05]  /*0410*/  IMAD.HI.U32 R14, R13, R15, RZ ;  /* 0x0000000f0d0e7227 */ /* 0x000fca00078e00ff */
[----:B------:R-:W-:-:S05]  /*0420*/  IADD3 R14, PT, PT, -R14, RZ, RZ ;  /* 0x000000ff0e0e7210 */ /* 0x000fca0007ffe1ff */
[----:B------:R-:W-:-:S05]  /*0430*/  IMAD R15, R10, R14, R15 ;  /* 0x0000000e0a0f7224 */ /* 0x000fca00078e020f */
[----:B------:R-:W-:-:S13]  /*0440*/  ISETP.GT.U32.AND P0, PT, R10, R15, PT ;  /* 0x0000000f0a00720c */ /* 0x000fda0003f04070 */
[----:B------:R-:W-:-:S05]  /*0450*/  @!P0 IMAD.IADD R15, R15, 0x1, -R10 ;  /* 0x000000010f0f8824 */ /* 0x000fca00078e0a0a */
[----:B------:R-:W-:-:S13]  /*0460*/  ISETP.GT.U32.AND P0, PT, R10, R15, PT ;  /* 0x0000000f0a00720c */ /* 0x000fda0003f04070 */
[----:B------:R-:W-:-:S05]  /*0470*/  @!P0 IMAD.IADD R15, R15, 0x1, -R10 ;  /* 0x000000010f0f8824 */ /* 0x000fca00078e0a0a */
[----:B------:R-:W-:-:S04]  /*0480*/  @!P3 IADD3 R15, PT, PT, -R15, RZ, RZ ;  /* 0x000000ff0f0fb210 */ /* 0x000fc80007ffe1ff */
[----:B------:R-:W-:-:S04]  /*0490*/  SEL R15, R12, R15, !P2 ;  /* 0x0000000f0c0f7207 */ /* 0x000fc80005000000 */
[----:B------:R-:W-:-:S13]  /*04a0*/  ISETP.NE.AND P0, PT, R15, RZ, PT ;  /* 0x000000ff0f00720c */ /* 0x000fda0003f05270 */
[----:B------:R-:W-:Y:S05]  /*04b0*/  @!P0 BRA `(.L_x_9) ;  /* 0x0000000000788947 */ /* 0x000fea0003800000 */
[----:B------:R-:W-:Y:S02]  /*04c0*/  IABS R11, R7 ;  /* 0x00000007000b7213 */ /* 0x000fe40000000000 */
[----:B------:R-:W-:-:S03]  /*04d0*/  ISETP.GE.AND P3, PT, R7, RZ, PT ;  /* 0x000000ff0700720c */ /* 0x000fc60003f66270 */
[----:B------:R-:W-:-:S04]  /*04e0*/  IMAD.HI.U32 R13, R13, R11, RZ ;  /* 0x0000000b0d0d7227 */ /* 0x000fc800078e00ff */
[----:B------:R-:W-:-:S04]  /*04f0*/  IMAD.MOV R13, RZ, RZ, -R13 ;  /* 0x000000ffff0d7224 */ /* 0x000fc800078e0a0d */
[----:B------:R-:W-:-:S05]  /*0500*/  IMAD R11, R10, R13, R11 ;  /* 0x0000000d0a0b7224 */ /* 0x000fca00078e020b */
[----:B------:R-:W-:-:S13]  /*0510*/  ISETP.GT.U32.AND P0, PT, R10, R11, PT ;  /* 0x0000000b0a00720c */ /* 0x000fda0003f04070 */
[----:B------:R-:W-:-:S05]  /*0520*/  @!P0 IMAD.IADD R11, R11, 0x1, -R10 ;  /* 0x000000010b0b8824 */ /* 0x000fca00078e0a0a */
[----:B------:R-:W-:-:S13]  /*0530*/  ISETP.GT.U32.AND P0, PT, R10, R11, PT ;  /* 0x0000000b0a00720c */ /* 0x000fda0003f04070 */
[----:B------:R-:W-:Y:S02]  /*0540*/  @!P0 IADD3 R11, PT, PT, R11, -R10, RZ ;  /* 0x8000000a0b0b8210 */ /* 0x000fe40007ffe0ff */
[----:B------:R-:W-:-:S03]  /*0550*/  ISETP.GE.AND P0, PT, R7, UR4, PT ;  /* 0x0000000407007c0c */ /* 0x000fc6000bf06270 */
[----:B------:R-:W-:-:S05]  /*0560*/  @!P3 IMAD.MOV R11, RZ, RZ, -R11 ;  /* 0x000000ffff0bb224 */ /* 0x000fca00078e0a0b */
[----:B------:R-:W-:-:S04]  /*0570*/  SEL R11, R12, R11, !P2 ;  /* 0x0000000b0c0b7207 */ /* 0x000fc80005000000 */
[----:B------:R-:W-:-:S13]  /*0580*/  ISETP.EQ.OR P0, PT, R11, RZ, P0 ;  /* 0x000000ff0b00720c */ /* 0x000fda0000702670 */
[----:B------:R-:W-:Y:S05]  /*0590*/  @!P0 BREAK.RELIABLE B2 ;  /* 0x0000000000028942 */ /* 0x000fea0003800100 */
[----:B------:R-:W-:Y:S05]  /*05a0*/  @P0 BRA `(.L_x_9) ;  /* 0x00000000003c0947 */ /* 0x000fea0003800000 */
[----:B-1----:R-:W-:-:S04]  /*05b0*/  IMAD.WIDE.U32 R14, R7, 0x8, R2 ;  /* 0x00000008070e7825 */ /* 0x002fc800078e0002 */
[----:B------:R-:W-:Y:S01]  /*05c0*/  IMAD.IADD R17, R7, 0x1, -R6 ;  /* 0x0000000107117824 */ /* 0x000fe200078e0a06 */
[----:B------:R-:W3:Y:S04]  /*05d0*/  LDG.E.64 R10, desc[UR8][R14.64+-0x8] ;  /* 0xfffff8080e0a7981 */ /* 0x000ee8000c1e1b00 */
[----:B------:R-:W3:Y:S01]  /*05e0*/  LDG.E.64 R12, desc[UR8][R14.64+0x8] ;  /* 0x000008080e0c7981 */ /* 0x000ee2000c1e1b00 */
[----:B------:R-:W-:-:S04]  /*05f0*/  IMAD.WIDE R16, R17, 0x8, R2 ;  /* 0x0000000811107825 */ /* 0x000fc800078e0202 */
[----:B------:R-:W-:Y:S02]  /*0600*/  IMAD.WIDE R18, R6, 0x8, R14 ;  /* 0x0000000806127825 */ /* 0x000fe400078e020e */
[----:B------:R-:W4:Y:S04]  /*0610*/  LDG.E.64 R16, desc[UR8][R16.64] ;  /* 0x0000000810107981 */ /* 0x000f28000c1e1b00 */
[----:B------:R-:W5:Y:S01]  /*0620*/  LDG.E.64 R18, desc[UR8][R18.64] ;  /* 0x0000000812127981 */ /* 0x000f62000c1e1b00 */
[----:B---3--:R-:W-:Y:S01]  /*0630*/  DADD R10, R10, R12 ;  /* 0x000000000a0a7229 */ /* 0x008fe2000000000c */
[----:B--2---:R-:W-:-:S07]  /*0640*/  IMAD.WIDE.U32 R12, R7, 0x8, R4 ;  /* 0x00000008070c7825 */ /* 0x004fce00078e0004 */
[----:B----4-:R-:W-:-:S08]  /*0650*/  DADD R10, R10, R16 ;  /* 0x000000000a0a7229 */ /* 0x010fd00000000010 */
[----:B-----5:R-:W-:-:S08]  /*0660*/  DADD R10, R10, R18 ;  /* 0x000000000a0a7229 */ /* 0x020fd00000000012 */
[----:B------:R-:W-:-:S07]  /*0670*/  DMUL R10, R10, 0.25 ;  /* 0x3fd000000a0a7828 */ /* 0x000fce0000000000 */
[----:B------:R0:W-:Y:S01]  /*0680*/  STG.E.64 desc[UR8][R12.64], R10 ;  /* 0x0000000a0c007986 */ /* 0x0001e2000c101b08 */
[----:B------:R-:W-:Y:S05]  /*0690*/  BRA `(.L_x_10) ;  /* 0x0000000000147947 */ /* 0x000fea0003800000 */
.L_x_9:
[----:B------:R-:W-:Y:S05]  /*06a0*/  BSYNC.RELIABLE B2 ;  /* 0x0000000000027941 */ /* 0x000fea0003800100 */
.L_x_8:
[----:B-1----:R-:W-:-:S06]  /*06b0*/  IMAD.WIDE.U32 R10, R7, 0x8, R2 ;  /* 0x00000008070a7825 */ /* 0x002fcc00078e0002 */
[----:B------:R-:W3:Y:S01]  /*06c0*/  LDG.E.64 R10, desc[UR8][R10.64] ;  /* 0x000000080a0a7981 */ /* 0x000ee2000c1e1b00 */
[----:B--2---:R-:W-:-:S05]  /*06d0*/  IMAD.WIDE.U32 R12, R7, 0x8, R4 ;  /* 0x00000008070c7825 */ /* 0x004fca00078e0004 */
[----:B---3--:R1:W-:Y:S02]  /*06e0*/  STG.E.64 desc[UR8][R12.64], R10 ;  /* 0x0000000a0c007986 */ /* 0x0083e4000c101b08 */
.L_x_10:
[----:B------:R-:W-:Y:S05]  /*06f0*/  BSYNC.RECONVERGENT B1 ;  /* 0x0000000000017941 */ /* 0x000fea0003800200 */
.L_x_7:
[----:B------:R-:W-:Y:S01]  /*0700*/  IADD3 R7, PT, PT, R7, UR6, RZ ;  /* 0x0000000607077c10 */ /* 0x000fe2000fffe0ff */
[----:B------:R-:W-:Y:S06]  /*0710*/  @P1 BRA `(.L_x_11) ;  /* 0xfffffff800e81947 */ /* 0x000fec000383ffff */
.L_x_6:
[----:B------:R-:W-:Y:S05]  /*0720*/  BSYNC.RECONVERGENT B0 ;  /* 0x0000000000007941 */ /* 0x000fea0003800200 */
.L_x_5:
[----:B------:R-:W-:Y:S05]  /*0730*/  WARPSYNC.ALL ;  /* 0x0000000000007948 */ /* 0x000fea0003800000 */
[----:B------:R-:W2:Y:S01]  /*0740*/  LDC R4, c[0x0][0x390] ;  /* 0x0000e400ff047b82 */ /* 0x000ea20000000800 */
[----:B------:R-:W-:Y:S01]  /*0750*/  ISETP.GE.U32.AND P0, PT, R0, 0x3, PT ;  /* 0x000000030000780c */ /* 0x000fe20003f06070 */
[----:B------:R-:W3:-:S12]  /*0760*/  LDCU.128 UR12, c[0x0][0x380] ;  /* 0x00007000ff0c77ac */ /* 0x000ed80008000c00 */
[----:B---3--:R-:W-:Y:S05]  /*0770*/  @!P0 EXIT ;  /* 0x000000000000894d */ /* 0x008fea0003800000 */
.L_x_29:
[----:B--2---:R-:W-:Y:S01]  /*0780*/  ISETP.GT.AND P0, PT, R7, R4, PT ;  /* 0x000000040700720c */ /* 0x004fe20003f04270 */
[----:B------:R-:W-:Y:S04]  /*0790*/  BSSY.RECONVERGENT B1, `(.L_x_12) ;  /* 0x0000049000017945 */ /* 0x000fe80003800200 */
[----:B------:R-:W-:Y:S08]  /*07a0*/  BSSY.RELIABLE B0, `(.L_x_13) ;  /* 0x000002b000007945 */ /* 0x000ff00003800100 */
[----:B0-----:R-:W-:Y:S05]  /*07b0*/  @!P0 BRA `(.L_x_14) ;  /* 0x0000000000a48947 */ /* 0x001fea0003800000 */
[-C--:B------:R-:W-:Y:S02]  /*07c0*/  IABS R5, R4.reuse ;  /* 0x0000000400057213 */ /* 0x080fe40000000000 */
[----:B------:R-:W-:Y:S02]  /*07d0*/  IADD3 R0, PT, PT, R7, 0x1, RZ ;  /* 0x0000000107007810 */ /* 0x000fe40007ffe0ff */
[----:B------:R-:W2:Y:S01]  /*07e0*/  I2F.RP R6, R5 ;  /* 0x0000000500067306 */ /* 0x000ea20000209400 */
[----:B01----:R-:W-:Y:S02]  /*07f0*/  LOP3.LUT R11, RZ, R4, RZ, 0x33, !PT ;  /* 0x00000004ff0b7212 */ /* 0x003fe400078e33ff */
[----:B------:R-:W-:Y:S02]  /*0800*/  IABS R10, R0 ;  /* 0x00000000000a7213 */ /* 0x000fe40000000000 */
[----:B------:R-:W-:-:S03]  /*0810*/  ISETP.GE.AND P1, PT, R0, RZ, PT ;  /* 0x000000ff0000720c */ /* 0x000fc60003f26270 */
[----:B--2---:R-:W0:Y:S02]  /*0820*/  MUFU.RCP R6, R6 ;  /* 0x0000000600067308 */ /* 0x004e240000001000 */
[----:B0-----:R-:W-:-:S06]  /*0830*/  VIADD R8, R6, 0xffffffe ;  /* 0x0ffffffe06087836 */ /* 0x001fcc0000000000 */
[----:B------:R-:W0:Y:S02]  /*0840*/  F2I.FTZ.U32.TRUNC.NTZ R3, R8 ;  /* 0x0000000800037305 */ /* 0x000e24000021f000 */
[----:B0-----:R-:W-:-:S04]  /*0850*/  IMAD.MOV R2, RZ, RZ, -R3 ;  /* 0x000000ffff027224 */ /* 0x001fc800078e0a03 */
[----:B------:R-:W-:Y:S02]  /*0860*/  IMAD R9, R2, R5, RZ ;  /* 0x0000000502097224 */ /* 0x000fe400078e02ff */
[----:B------:R-:W-:-:S04]  /*0870*/  IMAD.MOV.U32 R2, RZ, RZ, RZ ;  /* 0x000000ffff027224 */ /* 0x000fc800078e00ff */
[----:B------:R-:W-:-:S04]  /*0880*/  IMAD.HI.U32 R9, R3, R9, R2 ;  /* 0x0000000903097227 */ /* 0x000fc800078e0002 */
[----:B------:R-:W-:-:S04]  /*0890*/  IMAD.MOV.U32 R3, RZ, RZ, R10 ;  /* 0x000000ffff037224 */ /* 0x000fc800078e000a */
[----:B------:R-:W-:-:S05]  /*08a0*/  IMAD.HI.U32 R2, R9, R3, RZ ;  /* 0x0000000309027227 */ /* 0x000fca00078e00ff */
[----:B------:R-:W-:-:S05]  /*08b0*/  IADD3 R2, PT, PT, -R2, RZ, RZ ;  /* 0x000000ff02027210 */ /* 0x000fca0007ffe1ff */
[----:B------:R-:W-:-:S05]  /*08c0*/  IMAD R2, R5, R2, R3 ;  /* 0x0000000205027224 */ /* 0x000fca00078e0203 */
[----:B------:R-:W-:-:S13]  /*08d0*/  ISETP.GT.U32.AND P0, PT, R5, R2, PT ;  /* 0x000000020500720c */ /* 0x000fda0003f04070 */
[----:B------:R-:W-:-:S05]  /*08e0*/  @!P0 IMAD.IADD R2, R2, 0x1, -R5 ;  /* 0x0000000102028824 */ /* 0x000fca00078e0a05 */
[----:B------:R-:W-:-:S13]  /*08f0*/  ISETP.GT.U32.AND P0, PT, R5, R2, PT ;  /* 0x000000020500720c */ /* 0x000fda0003f04070 */
[----:B------:R-:W-:Y:S01]  /*0900*/  @!P0 IMAD.IADD R2, R2, 0x1, -R5 ;  /* 0x0000000102028824 */ /* 0x000fe200078e0a05 */
[----:B------:R-:W-:-:S04]  /*0910*/  ISETP.NE.AND P0, PT, R4, RZ, PT ;  /* 0x000000ff0400720c */ /* 0x000fc80003f05270 */
        /* <DEDUP_REMOVED lines=12> */
[----:B------:R-:W-:-:S05]  /*09e0*/  @!P1 IADD3 R0, PT, PT, R0, -R5, RZ ;  /* 0x8000000500009210 */ /* 0x000fca0007ffe0ff */
[----:B------:R-:W-:-:S05]  /*09f0*/  @!P2 IMAD.MOV R0, RZ, RZ, -R0 ;  /* 0x000000ffff00a224 */ /* 0x000fca00078e0a00 */
[----:B------:R-:W-:Y:S02]  /*0a00*/  SEL R0, R11, R0, !P0 ;  /* 0x000000000b007207 */ /* 0x000fe40004000000 */
[----:B------:R-:W-:Y:S02]  /*0a10*/  ISETP.GE.AND P0, PT, R7, UR4, PT ;  /* 0x0000000407007c0c */ /* 0x000fe4000bf06270 */
[----:B------:R-:W-:-:S13]  /*0a20*/  ISETP.NE.AND P1, PT, R0, RZ, PT ;  /* 0x000000ff0000720c */ /* 0x000fda0003f25270 */
[----:B------:R-:W-:Y:S05]  /*0a30*/  @!P0 BREAK.RELIABLE P1, B0 ;  /* 0x0000000000008942 */ /* 0x000fea0000800100 */
[----:B------:R-:W-:Y:S05]  /*0a40*/  @!P0 BRA P1, `(.L_x_15) ;  /* 0x0000000000288947 */ /* 0x000fea0000800000 */
.L_x_14:
[----:B------:R-:W-:Y:S05]  /*0a50*/  BSYNC.RELIABLE B0 ;  /* 0x0000000000007941 */ /* 0x000fea0003800100 */
.L_x_13:
[----:B------:R-:W-:Y:S01]  /*0a60*/  MOV R3, UR13 ;  /* 0x0000000d00037c02 */ /* 0x000fe20008000f00 */
[----:B------:R-:W-:-:S04]  /*0a70*/  IMAD.U32 R2, RZ, RZ, UR12 ;  /* 0x0000000cff027e24 */ /* 0x000fc8000f8e00ff */
[----:B01----:R-:W-:-:S06]  /*0a80*/  IMAD.WIDE.U32 R10, R7, 0x8, R2 ;  /* 0x00000008070a7825 */ /* 0x003fcc00078e0002 */
[----:B------:R-:W2:Y:S01]  /*0a90*/  LDG.E.64 R10, desc[UR8][R10.64] ;  /* 0x000000080a0a7981 */ /* 0x000ea2000c1e1b00 */
[----:B------:R-:W-:Y:S02]  /*0aa0*/  IMAD.U32 R8, RZ, RZ, UR14 ;  /* 0x0000000eff087e24 */ /* 0x000fe4000f8e00ff */
[----:B------:R-:W-:Y:S02]  /*0ab0*/  IMAD.U32 R9, RZ, RZ, UR15 ;  /* 0x0000000fff097e24 */ /* 0x000fe4000f8e00ff */
[----:B------:R-:W-:-:S05]  /*0ac0*/  IMAD.WIDE.U32 R12, R7, 0x8, R8 ;  /* 0x00000008070c7825 */ /* 0x000fca00078e0008 */
[----:B--2---:R1:W-:Y:S01]  /*0ad0*/  STG.E.64 desc[UR8][R12.64], R10 ;  /* 0x0000000a0c007986 */ /* 0x0043e2000c101b08 */
[----:B------:R-:W-:Y:S05]  /*0ae0*/  BRA `(.L_x_16) ;  /* 0x00000000004c7947 */ /* 0x000fea0003800000 */
.L_x_15:
[----:B------:R-:W-:Y:S01]  /*0af0*/  MOV R2, UR12 ;  /* 0x0000000c00027c02 */ /* 0x000fe20008000f00 */
[----:B------:R-:W-:Y:S02]  /*0b00*/  IMAD.U32 R3, RZ, RZ, UR13 ;  /* 0x0000000dff037e24 */ /* 0x000fe4000f8e00ff */
[C---:B------:R-:W-:Y:S02]  /*0b10*/  IMAD.IADD R15, R7.reuse, 0x1, -R4 ;  /* 0x00000001070f7824 */ /* 0x040fe400078e0a04 */
[----:B------:R-:W-:-:S04]  /*0b20*/  IMAD.WIDE.U32 R18, R7, 0x8, R2 ;  /* 0x0000000807127825 */ /* 0x000fc800078e0002 */
[--C-:B------:R-:W-:Y:S01]  /*0b30*/  IMAD.WIDE R10, R7, 0x8, R2.reuse ;  /* 0x00000008070a7825 */ /* 0x100fe200078e0202 */
[----:B------:R-:W2:Y:S04]  /*0b40*/  LDG.E.64 R12, desc[UR8][R18.64+0x8] ;  /* 0x00000808120c7981 */ /* 0x000ea8000c1e1b00 */
[----:B------:R-:W2:Y:S01]  /*0b50*/  LDG.E.64 R8, desc[UR8][R10.64+-0x8] ;  /* 0xfffff8080a087981 */ /* 0x000ea2000c1e1b00 */
[----:B------:R-:W-:-:S04]  /*0b60*/  IMAD.WIDE R14, R15, 0x8, R2 ;  /* 0x000000080f0e7825 */ /* 0x000fc800078e0202 */
[----:B------:R-:W-:Y:S02]  /*0b70*/  IMAD.WIDE R16, R4, 0x8, R10 ;  /* 0x0000000804107825 */ /* 0x000fe400078e020a */
[----:B------:R-:W3:Y:S04]  /*0b80*/  LDG.E.64 R14, desc[UR8][R14.64] ;  /* 0x000000080e0e7981 */ /* 0x000ee8000c1e1b00 */
[----:B------:R-:W4:Y:S01]  /*0b90*/  LDG.E.64 R16, desc[UR8][R16.64] ;  /* 0x0000000810107981 */ /* 0x000f22000c1e1b00 */
[----:B--2---:R-:W-:-:S08]  /*0ba0*/  DADD R8, R8, R12 ;  /* 0x0000000008087229 */ /* 0x004fd0000000000c */
[----:B---3--:R-:W-:-:S08]  /*0bb0*/  DADD R8, R8, R14 ;  /* 0x0000000008087229 */ /* 0x008fd0000000000e */
[----:B----4-:R-:W-:Y:S01]  /*0bc0*/  DADD R12, R8, R16 ;  /* 0x00000000080c7229 */ /* 0x010fe20000000010 */
[----:B------:R-:W-:Y:S01]  /*0bd0*/  MOV R8, UR14 ;  /* 0x0000000e00087c02 */ /* 0x000fe20008000f00 */
[----:B------:R-:W-:-:S04]  /*0be0*/  IMAD.U32 R9, RZ, RZ, UR15 ;  /* 0x0000000fff097e24 */ /* 0x000fc8000f8e00ff */
[----:B------:R-:W-:Y:S02]  /*0bf0*/  IMAD.WIDE.U32 R18, R7, 0x8, R8 ;  /* 0x0000000807127825 */ /* 0x000fe400078e0008 */
[----:B------:R-:W-:-:S07]  /*0c00*/  DMUL R12, R12, 0.25 ;  /* 0x3fd000000c0c7828 */ /* 0x000fce0000000000 */
[----:B------:R0:W-:Y:S04]  /*0c10*/  STG.E.64 desc[UR8][R18.64], R12 ;  /* 0x0000000c12007986 */ /* 0x0001e8000c101b08 */
.L_x_16:
[----:B------:R-:W-:Y:S05]  /*0c20*/  BSYNC.RECONVERGENT B1 ;  /* 0x0000000000017941 */ /* 0x000fea0003800200 */
.L_x_12:
[----:B------:R-:W-:Y:S01]  /*0c30*/  VIADD R7, R7, UR6 ;  /* 0x0000000607077c36 */ /* 0x000fe20008000000 */
[----:B------:R-:W-:Y:S04]  /*0c40*/  BSSY.RECONVERGENT B2, `(.L_x_17) ;  /* 0x0000042000027945 */ /* 0x000fe80003800200 */
[----:B------:R-:W-:Y:S01]  /*0c50*/  BSSY.RELIABLE B1, `(.L_x_18) ;  /* 0x000003c000017945 */ /* 0x000fe20003800100 */
[----:B------:R-:W-:-:S13]  /*0c60*/  ISETP.GT.AND P0, PT, R7, R4, PT ;  /* 0x000000040700720c */ /* 0x000fda0003f04270 */
[----:B------:R-:W-:Y:S05]  /*0c70*/  @!P0 BRA `(.L_x_19) ;  /* 0x0000000000e48947 */ /* 0x000fea0003800000 */
[----:B------:R-:W-:Y:S01]  /*0c80*/  IABS R0, R4 ;  /* 0x0000000400007213 */ /* 0x000fe20000000000 */
[----:B------:R-:W-:Y:S01]  /*0c90*/  VIADD R5, R7, 0x1 ;  /* 0x0000000107057836 */ /* 0x000fe20000000000 */
[----:B------:R-:W-:Y:S02]  /*0ca0*/  ISETP.NE.AND P1, PT, R4, RZ, PT ;  /* 0x000000ff0400720c */ /* 0x000fe40003f25270 */
[----:B------:R-:W2:Y:S02]  /*0cb0*/  I2F.RP R6, R0 ;  /* 0x0000000000067306 */ /* 0x000ea40000209400 */
[----:B------:R-:W-:Y:S02]  /*0cc0*/  IABS R14, R5 ;  /* 0x00000005000e7213 */ /* 0x000fe40000000000 */
[----:B------:R-:W-:-:S04]  /*0cd0*/  ISETP.GE.AND P2, PT, R5, RZ, PT ;  /* 0x000000ff0500720c */ /* 0x000fc80003f46270 */
[----:B--2---:R-:W1:Y:S02]  /*0ce0*/  MUFU.RCP R6, R6 ;  /* 0x0000000600067308 */ /* 0x004e640000001000 */
[----:B-1----:R-:W-:-:S06]  /*0cf0*/  IADD3 R10, PT, PT, R6, 0xffffffe, RZ ;  /* 0x0ffffffe060a7810 */ /* 0x002fcc0007ffe0ff */
[----:B------:R1:W0:Y:S02]  /*0d00*/  F2I.FTZ.U32.TRUNC.NTZ R11, R10 ;  /* 0x0000000a000b7305 */ /* 0x000224000021f000 */
[----:B-1----:R-:W-:Y:S01]  /*0d10*/  MOV R10, RZ ;  /* 0x000000ff000a7202 */ /* 0x002fe20000000f00 */
[----:B0-----:R-:W-:-:S04]  /*0d20*/  IMAD.MOV R13, RZ, RZ, -R11 ;  /* 0x000000ffff0d7224 */ /* 0x001fc800078e0a0b */
[----:B------:R-:W-:-:S04]  /*0d30*/  IMAD R13, R13, R0, RZ ;  /* 0x000000000d0d7224 */ /* 0x000fc800078e02ff */
[----:B------:R-:W-:-:S04]  /*0d40*/  IMAD.HI.U32 R12, R11, R13, R10 ;  /* 0x0000000d0b0c7227 */ /* 0x000fc800078e000a */
[----:B------:R-:W-:-:S04]  /*0d50*/  IMAD.MOV.U32 R11, RZ, RZ, R14 ;  /* 0x000000ffff0b7224 */ /* 0x000fc800078e000e */
[----:B------:R-:W-:-:S04]  /*0d60*/  IMAD.HI.U32 R6, R12, R11, RZ ;  /* 0x0000000b0c067227 */ /* 0x000fc800078e00ff */
[----:B------:R-:W-:-:S04]  /*0d70*/  IMAD.MOV R6, RZ, RZ, -R6 ;  /* 0x000000ffff067224 */ /* 0x000fc800078e0a06 */
[----:B------:R-:W-:Y:S01]  /*0d80*/  IMAD R11, R0, R6, R11 ;  /* 0x00000006000b7224 */ /* 0x000fe200078e020b */
[----:B------:R-:W-:-:S04]  /*0d90*/  LOP3.LUT R6, RZ, R4, RZ, 0x33, !PT ;  /* 0x00000004ff067212 */ /* 0x000fc800078e33ff */
[----:B------:R-:W-:-:S13]  /*0da0*/  ISETP.GT.U32.AND P0, PT, R0, R11, PT ;  /* 0x0000000b0000720c */ /* 0x000fda0003f04070 */
[----:B------:R-:W-:-:S04]  /*0db0*/  @!P0 IADD3 R11, PT, PT, R11, -R0, RZ ;  /* 0x800000000b0b8210 */ /* 0x000fc80007ffe0ff */
[----:B------:R-:W-:-:S13]  /*0dc0*/  ISETP.GT.U32.AND P0, PT, R0, R11, PT ;  /* 0x0000000b0000720c */ /* 0x000fda0003f04070 */
[----:B------:R-:W-:-:S04]  /*0dd0*/  @!P0 IMAD.IADD R11, R11, 0x1, -R0 ;  /* 0x000000010b0b8824 */ /* 0x000fc800078e0a00 */
[----:B------:R-:W-:-:S05]  /*0de0*/  @!P2 IMAD.MOV R11, RZ, RZ, -R11 ;  /* 0x000000ffff0ba224 */ /* 0x000fca00078e0a0b */
[----:B------:R-:W-:-:S04]  /*0df0*/  SEL R11, R6, R11, !P1 ;  /* 0x0000000b060b7207 */ /* 0x000fc80004800000 */
[----:B------:R-:W-:-:S13]  /*0e00*/  ISETP.NE.AND P0, PT, R11, RZ, PT ;  /* 0x000000ff0b00720c */ /* 0x000fda0003f05270 */
[----:B------:R-:W-:Y:S05]  /*0e10*/  @!P0 BRA `(.L_x_19) ;  /* 0x00000000007c8947 */ /* 0x000fea0003800000 */
[----:B------:R-:W-:Y:S02]  /*0e20*/  IABS R11, R7 ;  /* 0x00000007000b7213 */ /* 0x000fe40000000000 */
[----:B------:R-:W-:-:S03]  /*0e30*/  ISETP.GE.AND P2, PT, R7, RZ, PT ;  /* 0x000000ff0700720c */ /* 0x000fc60003f46270 */
[----:B------:R-:W-:-:S05]  /*0e40*/  IMAD.HI.U32 R5, R12, R11, RZ ;  /* 0x0000000b0c057227 */ /* 0x000fca00078e00ff */
[----:B------:R-:W-:-:S05]  /*0e50*/  IADD3 R5, PT, PT, -R5, RZ, RZ ;  /* 0x000000ff05057210 */ /* 0x000fca0007ffe1ff */
[----:B------:R-:W-:-:S05]  /*0e60*/  IMAD R5, R0, R5, R11 ;  /* 0x0000000500057224 */ /* 0x000fca00078e020b */
[----:B------:R-:W-:-:S13]  /*0e70*/  ISETP.GT.U32.AND P0, PT, R0, R5, PT ;  /* 0x000000050000720c */ /* 0x000fda0003f04070 */
[----:B------:R-:W-:-:S05]  /*0e80*/  @!P0 IMAD.IADD R5, R5, 0x1, -R0 ;  /* 0x0000000105058824 */ /* 0x000fca00078e0a00 */
[----:B------:R-:W-:-:S13]  /*0e90*/  ISETP.GT.U32.AND P0, PT, R0, R5, PT ;  /* 0x000000050000720c */ /* 0x000fda0003f04070 */
[----:B------:R-:W-:Y:S01]  /*0ea0*/  @!P0 IMAD.IADD R5, R5, 0x1, -R0 ;  /* 0x0000000105058824 */ /* 0x000fe200078e0a00 */
[----:B------:R-:W-:-:S04]  /*0eb0*/  ISETP.GE.AND P0, PT, R7, UR4, PT ;  /* 0x0000000407007c0c */ /* 0x000fc8000bf06270 */
[----:B------:R-:W-:-:S04]  /*0ec0*/  @!P2 IADD3 R5, PT, PT, -R5, RZ, RZ ;  /* 0x000000ff0505a210 */ /* 0x000fc80007ffe1ff */
[----:B------:R-:W-:-:S04]  /*0ed0*/  SEL R5, R6, R5, !P1 ;  /* 0x0000000506057207 */ /* 0x000fc80004800000 */
[----:B------:R-:W-:-:S13]  /*0ee0*/  ISETP.EQ.OR P0, PT, R5, RZ, P0 ;  /* 0x000000ff0500720c */ /* 0x000fda0000702670 */
[----:B------:R-:W-:Y:S05]  /*0ef0*/  @!P0 BREAK.RELIABLE B1 ;  /* 0x0000000000018942 */ /* 0x000fea0003800100 */
[----:B------:R-:W-:Y:S05]  /*0f00*/  @P0 BRA `(.L_x_19) ;  /* 0x0000000000400947 */ /* 0x000fea0003800000 */
[----:B------:R-:W-:-:S04]  /*0f10*/  IMAD.WIDE.U32 R14, R7, 0x8, R2 ;  /* 0x00000008070e7825 */ /* 0x000fc800078e0002 */
[C---:B------:R-:W-:Y:S02]  /*0f20*/  IMAD.WIDE R10, R7.reuse, 0x8, R2 ;  /* 0x00000008070a7825 */ /* 0x040fe400078e0202 */
[----:B------:R-:W2:Y:S02]  /*0f30*/  LDG.E.64 R14, desc[UR8][R14.64+0x8] ;  /* 0x000008080e0e7981 */ /* 0x000ea4000c1e1b00 */
[----:B------:R-:W-:Y:S02]  /*0f40*/  IMAD.IADD R17, R7, 0x1, -R4 ;  /* 0x0000000107117824 */ /* 0x000fe400078e0a04 */
[----:B------:R-:W2:Y:S02]  /*0f50*/  LDG.E.64 R12, desc[UR8][R10.64+-0x8] ;  /* 0xfffff8080a0c7981 */ /* 0x000ea4000c1e1b00 */
[----:B------:R-:W-:-:S04]  /*0f60*/  IMAD.WIDE R16, R17, 0x8, R2 ;  /* 0x0000000811107825 */ /* 0x000fc800078e0202 */
[----:B------:R-:W-:Y:S02]  /*0f70*/  IMAD.WIDE R18, R4, 0x8, R10 ;  /* 0x0000000804127825 */ /* 0x000fe400078e020a */
[----:B------:R-:W3:Y:S04]  /*0f80*/  LDG.E.64 R16, desc[UR8][R16.64] ;  /* 0x0000000810107981 */ /* 0x000ee8000c1e1b00 */
[----:B------:R-:W4:Y:S01]  /*0f90*/  LDG.E.64 R18, desc[UR8][R18.64] ;  /* 0x0000000812127981 */ /* 0x000f22000c1e1b00 */
[----:B------:R-:W-:Y:S01]  /*0fa0*/  IMAD.WIDE.U32 R20, R7, 0x8, R8 ;  /* 0x0000000807147825 */ /* 0x000fe200078e0008 */
[----:B--2---:R-:W-:-:S08]  /*0fb0*/  DADD R12, R12, R14 ;  /* 0x000000000c0c7229 */ /* 0x004fd0000000000e */
[----:B---3--:R-:W-:-:S08]  /*0fc0*/  DADD R12, R12, R16 ;  /* 0x000000000c0c7229 */ /* 0x008fd00000000010 */
[----:B----4-:R-:W-:-:S08]  /*0fd0*/  DADD R12, R12, R18 ;  /* 0x000000000c0c7229 */ /* 0x010fd00000000012 */
[----:B------:R-:W-:-:S07]  /*0fe0*/  DMUL R12, R12, 0.25 ;  /* 0x3fd000000c0c7828 */ /* 0x000fce0000000000 */
[----:B------:R1:W-:Y:S01]  /*0ff0*/  STG.E.64 desc[UR8][R20.64], R12 ;  /* 0x0000000c14007986 */ /* 0x0003e2000c101b08 */
[----:B------:R-:W-:Y:S05]  /*1000*/  BRA `(.L_x_20) ;  /* 0x0000000000147947 */ /* 0x000fea0003800000 */
.L_x_19:
[----:B------:R-:W-:Y:S05]  /*1010*/  BSYNC.RELIABLE B1 ;  /* 0x0000000000017941 */ /* 0x000fea0003800100 */
.L_x_18:
[----:B-1----:R-:W-:-:S06]  /*1020*/  IMAD.WIDE.U32 R10, R7, 0x8, R2 ;  /* 0x00000008070a7825 */ /* 0x002fcc00078e0002 */
[----:B------:R-:W2:Y:S01]  /*1030*/  LDG.E.64 R10, desc[UR8][R10.64] ;  /* 0x000000080a0a7981 */ /* 0x000ea2000c1e1b00 */
[----:B0-----:R-:W-:-:S05]  /*1040*/  IMAD.WIDE.U32 R12, R7, 0x8, R8 ;  /* 0x00000008070c7825 */ /* 0x001fca00078e0008 */
[----:B--2---:R0:W-:Y:S02]  /*1050*/  STG.E.64 desc[UR8][R12.64], R10 ;  /* 0x0000000a0c007986 */ /* 0x0041e4000c101b08 */
.L_x_20:
[----:B------:R-:W-:Y:S05]  /*1060*/  BSYNC.RECONVERGENT B2 ;  /* 0x0000000000027941 */ /* 0x000fea0003800200 */
.L_x_17:
        /* <DEDUP_REMOVED lines=11> */
[----:B--2---:R-:W0:Y:S02]  /*1120*/  MUFU.RCP R6, R6 ;  /* 0x0000000600067308 */ /* 0x004e240000001000 */
[----:B0-----:R-:W-:-:S06]  /*1130*/  IADD3 R10, PT, PT, R6, 0xffffffe, RZ ;  /* 0x0ffffffe060a7810 */ /* 0x001fcc0007ffe0ff */
[----:B------:R0:W1:Y:S02]  /*1140*/  F2I.FTZ.U32.TRUNC.NTZ R11, R10 ;  /* 0x0000000a000b7305 */ /* 0x000064000021f000 */
[----:B0-----:R-:W-:Y:S01]  /*1150*/  MOV R10, RZ ;  /* 0x000000ff000a7202 */ /* 0x001fe20000000f00 */
[----:B-1----:R-:W-:-:S04]  /*1160*/  IMAD.MOV R13, RZ, RZ, -R11 ;  /* 0x000000ffff0d7224 */ /* 0x002fc800078e0a0b */
        /* <DEDUP_REMOVED lines=46> */
.L_x_23:
[----:B------:R-:W-:Y:S05]  /*1450*/  BSYNC.RELIABLE B2 ;  /* 0x0000000000027941 */ /* 0x000fea0003800100 */
.L_x_22:
[----:B0-----:R-:W-:-:S06]  /*1460*/  IMAD.WIDE.U32 R10, R7, 0x8, R2 ;  /* 0x00000008070a7825 */ /* 0x001fcc00078e0002 */
[----:B------:R-:W2:Y:S01]  /*1470*/  LDG.E.64 R10, desc[UR8][R10.64] ;  /* 0x000000080a0a7981 */ /* 0x000ea2000c1e1b00 */
[----:B-1----:R-:W-:-:S05]  /*1480*/  IMAD.WIDE.U32 R12, R7, 0x8, R8 ;  /* 0x00000008070c7825 */ /* 0x002fca00078e0008 */
[----:B--2---:R1:W-:Y:S02]  /*1490*/  STG.E.64 desc[UR8][R12.64], R10 ;  /* 0x0000000a0c007986 */ /* 0x0043e4000c101b08 */
.L_x_24:
[----:B------:R-:W-:Y:S05]  /*14a0*/  BSYNC.RECONVERGENT B3 ;  /* 0x0000000000037941 */ /* 0x000fea0003800200 */
.L_x_21:
        /* <DEDUP_REMOVED lines=37> */
[----:B------:R-:W-:-:S04]  /*1700*/  @!P0 IADD3 R5, PT, PT, R5, -R0, RZ ;  /* 0x8000000005058210 */ /* 0x000fc80007ffe0ff */
        /* <DEDUP_REMOVED lines=24> */
.L_x_27:
[----:B------:R-:W-:Y:S05]  /*1890*/  BSYNC.RELIABLE B4 ;  /* 0x0000000000047941 */ /* 0x000fea0003800100 */
.L_x_26:
[----:B------:R-:W-:-:S06]  /*18a0*/  IMAD.WIDE.U32 R2, R7, 0x8, R2 ;  /* 0x0000000807027825 */ /* 0x000fcc00078e0002 */
[----:B------:R-:W2:Y:S01]  /*18b0*/  LDG.E.64 R2, desc[UR8][R2.64] ;  /* 0x0000000802027981 */ /* 0x000ea2000c1e1b00 */
[----:B------:R-:W-:-:S05]  /*18c0*/  IMAD.WIDE.U32 R8, R7, 0x8, R8 ;  /* 0x0000000807087825 */ /* 0x000fca00078e0008 */
[----:B--2---:R2:W-:Y:S02]  /*18d0*/  STG.E.64 desc[UR8][R8.64], R2 ;  /* 0x0000000208007986 */ /* 0x0045e4000c101b08 */
.L_x_28:
[----:B------:R-:W-:Y:S05]  /*18e0*/  BSYNC.RECONVERGENT B3 ;  /* 0x0000000000037941 */ /* 0x000fea0003800200 */
.L_x_25:
[----:B------:R-:W-:-:S04]  /*18f0*/  IADD3 R7, PT, PT, R7, UR6, RZ ;  /* 0x0000000607077c10 */ /* 0x000fc8000fffe0ff */
[----:B------:R-:W-:-:S13]  /*1900*/  ISETP.GE.U32.AND P0, PT, R7, UR5, PT ;  /* 0x0000000507007c0c */ /* 0x000fda000bf06070 */
[----:B------:R-:W-:Y:S05]  /*1910*/  @!P0 BRA `(.L_x_29) ;  /* 0xffffffec00988947 */ /* 0x000fea000383ffff */
[----:B------:R-:W-:Y:S05]  /*1920*/  EXIT ;  /* 0x000000000000794d */ /* 0x000fea0003800000 */
.L_x_30:
        /* <DEDUP_REMOVED lines=13> */
.L_x_32:


//--------------------- .nv.shared.reserved.0     --------------------------
	.section	.nv.shared.reserved.0,"aw",@nobits
	.weak		__nv_reservedSMEM_offset_0_alias
	.size		__nv_reservedSMEM_offset_0_alias, 0, 64
	.other		__nv_reservedSMEM_offset_0_alias,@"STO_CUDA_RESERVED_SHARED STV_DEFAULT"
__nv_reservedSMEM_offset_0_alias:
	.zero		0
	.zero		64


//--------------------- .nv.constant0._Z11update_stepPdS_i --------------------------
	.section	.nv.constant0._Z11update_stepPdS_i,"a",@progbits
	.sectionflags	@""
	.align	4
.nv.constant0._Z11update_stepPdS_i:
	.zero		916


//--------------------- .nv.constant0._Z12compute_stepPdS_i --------------------------
	.section	.nv.constant0._Z12compute_stepPdS_i,"a",@progbits
	.sectionflags	@""
	.align	4
.nv.constant0._Z12compute_stepPdS_i:
	.zero		916


//--------------------- SYMBOLS --------------------------

	.type		.nv.reservedSmem.offset0,@object
	.size		.nv.reservedSmem.offset0,0x4
